//
// Generated by NVIDIA NVVM Compiler
//
// Compiler Build ID: CL-36424714
// Cuda compilation tools, release 13.0, V13.0.88
// Based on NVVM 20.0.0
//

.version 9.0
.target sm_100
.address_size 64

	// .globl	_Z16set_initial_condPfS_S_S_S_S_S_S_i

.visible .entry _Z16set_initial_condPfS_S_S_S_S_S_S_i(
	.param .u64 .ptr .align 1 _Z16set_initial_condPfS_S_S_S_S_S_S_i_param_0,
	.param .u64 .ptr .align 1 _Z16set_initial_condPfS_S_S_S_S_S_S_i_param_1,
	.param .u64 .ptr .align 1 _Z16set_initial_condPfS_S_S_S_S_S_S_i_param_2,
	.param .u64 .ptr .align 1 _Z16set_initial_condPfS_S_S_S_S_S_S_i_param_3,
	.param .u64 .ptr .align 1 _Z16set_initial_condPfS_S_S_S_S_S_S_i_param_4,
	.param .u64 .ptr .align 1 _Z16set_initial_condPfS_S_S_S_S_S_S_i_param_5,
	.param .u64 .ptr .align 1 _Z16set_initial_condPfS_S_S_S_S_S_S_i_param_6,
	.param .u64 .ptr .align 1 _Z16set_initial_condPfS_S_S_S_S_S_S_i_param_7,
	.param .u32 _Z16set_initial_condPfS_S_S_S_S_S_S_i_param_8
)
{
	.reg .pred 	%p<3>;
	.reg .b32 	%r<11>;
	.reg .b32 	%f<5>;
	.reg .b64 	%rd<28>;

	ld.param.u64 	%rd10, [_Z16set_initial_condPfS_S_S_S_S_S_S_i_param_1];
	ld.param.u64 	%rd12, [_Z16set_initial_condPfS_S_S_S_S_S_S_i_param_3];
	ld.param.u64 	%rd13, [_Z16set_initial_condPfS_S_S_S_S_S_S_i_param_4];
	ld.param.u64 	%rd14, [_Z16set_initial_condPfS_S_S_S_S_S_S_i_param_5];
	ld.param.u64 	%rd15, [_Z16set_initial_condPfS_S_S_S_S_S_S_i_param_6];
	ld.param.u64 	%rd16, [_Z16set_initial_condPfS_S_S_S_S_S_S_i_param_7];
	ld.param.u32 	%r6, [_Z16set_initial_condPfS_S_S_S_S_S_S_i_param_8];
	mov.u32 	%r7, %tid.x;
	mov.u32 	%r8, %ctaid.x;
	mov.u32 	%r1, %ntid.x;
	mad.lo.s32 	%r10, %r8, %r1, %r7;
	setp.ge.s32 	%p1, %r10, %r6;
	@%p1 bra 	$L__BB0_3;
	ld.param.u64 	%rd27, [_Z16set_initial_condPfS_S_S_S_S_S_S_i_param_2];
	ld.param.u64 	%rd26, [_Z16set_initial_condPfS_S_S_S_S_S_S_i_param_0];
	mov.u32 	%r9, %nctaid.x;
	mul.lo.s32 	%r3, %r9, %r1;
	cvta.to.global.u64 	%rd1, %rd26;
	cvta.to.global.u64 	%rd2, %rd13;
	cvta.to.global.u64 	%rd3, %rd10;
	cvta.to.global.u64 	%rd4, %rd14;
	cvta.to.global.u64 	%rd5, %rd27;
	cvta.to.global.u64 	%rd6, %rd15;
	cvta.to.global.u64 	%rd7, %rd12;
	cvta.to.global.u64 	%rd8, %rd16;
$L__BB0_2:
	mul.wide.s32 	%rd17, %r10, 4;
	add.s64 	%rd18, %rd1, %rd17;
	ld.global.f32 	%f1, [%rd18];
	add.s64 	%rd19, %rd2, %rd17;
	st.global.f32 	[%rd19], %f1;
	add.s64 	%rd20, %rd3, %rd17;
	ld.global.f32 	%f2, [%rd20];
	add.s64 	%rd21, %rd4, %rd17;
	st.global.f32 	[%rd21], %f2;
	add.s64 	%rd22, %rd5, %rd17;
	ld.global.f32 	%f3, [%rd22];
	add.s64 	%rd23, %rd6, %rd17;
	st.global.f32 	[%rd23], %f3;
	add.s64 	%rd24, %rd7, %rd17;
	ld.global.f32 	%f4, [%rd24];
	add.s64 	%rd25, %rd8, %rd17;
	st.global.f32 	[%rd25], %f4;
	add.s32 	%r10, %r10, %r3;
	setp.lt.s32 	%p2, %r10, %r6;
	@%p2 bra 	$L__BB0_2;
$L__BB0_3:
	ret;

}
	// .globl	_Z20euler_integration_vxPfS_S_iiif
.visible .entry _Z20euler_integration_vxPfS_S_iiif(
	.param .u64 .ptr .align 1 _Z20euler_integration_vxPfS_S_iiif_param_0,
	.param .u64 .ptr .align 1 _Z20euler_integration_vxPfS_S_iiif_param_1,
	.param .u64 .ptr .align 1 _Z20euler_integration_vxPfS_S_iiif_param_2,
	.param .u32 _Z20euler_integration_vxPfS_S_iiif_param_3,
	.param .u32 _Z20euler_integration_vxPfS_S_iiif_param_4,
	.param .u32 _Z20euler_integration_vxPfS_S_iiif_param_5,
	.param .f32 _Z20euler_integration_vxPfS_S_iiif_param_6
)
{
	.reg .pred 	%p<31>;
	.reg .b32 	%r<46>;
	.reg .b32 	%f<195>;
	.reg .b64 	%rd<13>;
	.reg .b64 	%fd<5>;

	ld.param.u64 	%rd5, [_Z20euler_integration_vxPfS_S_iiif_param_0];
	ld.param.u64 	%rd6, [_Z20euler_integration_vxPfS_S_iiif_param_1];
	ld.param.u64 	%rd7, [_Z20euler_integration_vxPfS_S_iiif_param_2];
	ld.param.u32 	%r7, [_Z20euler_integration_vxPfS_S_iiif_param_3];
	ld.param.u32 	%r8, [_Z20euler_integration_vxPfS_S_iiif_param_5];
	ld.param.f32 	%f21, [_Z20euler_integration_vxPfS_S_iiif_param_6];
	mov.u32 	%r9, %tid.x;
	mov.u32 	%r10, %ctaid.x;
	mov.u32 	%r1, %ntid.x;
	mad.lo.s32 	%r45, %r10, %r1, %r9;
	setp.ge.s32 	%p1, %r45, %r7;
	@%p1 bra 	$L__BB1_20;
	add.s32 	%r11, %r8, -1;
	mul.lo.s32 	%r3, %r11, %r7;
	mov.u32 	%r12, %nctaid.x;
	mul.lo.s32 	%r4, %r12, %r1;
	cvta.to.global.u64 	%rd1, %rd7;
	cvta.to.global.u64 	%rd2, %rd5;
	cvta.to.global.u64 	%rd3, %rd6;
	mul.wide.s32 	%rd11, %r7, 4;
$L__BB1_2:
	add.s32 	%r13, %r45, %r3;
	mul.wide.s32 	%rd8, %r13, 4;
	add.s64 	%rd4, %rd1, %rd8;
	ld.global.f32 	%f1, [%rd4];
	add.s64 	%rd9, %rd2, %rd8;
	ld.global.f32 	%f2, [%rd9];
	add.s64 	%rd10, %rd3, %rd8;
	ld.global.f32 	%f3, [%rd10];
	abs.f32 	%f4, %f2;
	setp.eq.f32 	%p2, %f2, 0f3F800000;
	mov.f32 	%f192, 0f3F800000;
	@%p2 bra 	$L__BB1_7;
	setp.num.f32 	%p3, %f4, %f4;
	@%p3 bra 	$L__BB1_5;
	mov.f32 	%f78, 0f40000000;
	add.rn.f32 	%f192, %f2, %f78;
	bra.uni 	$L__BB1_7;
$L__BB1_5:
	setp.lt.f32 	%p4, %f4, 0f00800000;
	mul.f32 	%f23, %f4, 0f4B800000;
	selp.f32 	%f24, %f23, %f4, %p4;
	mov.b32 	%r14, %f24;
	add.s32 	%r15, %r14, -1060439283;
	and.b32  	%r16, %r15, -8388608;
	sub.s32 	%r17, %r14, %r16;
	mov.b32 	%f25, %r17;
	cvt.rn.f32.s32 	%f26, %r16;
	selp.f32 	%f27, 0fC1C00000, 0f00000000, %p4;
	fma.rn.f32 	%f28, %f26, 0f34000000, %f27;
	add.f32 	%f29, %f25, 0fBF800000;
	add.f32 	%f30, %f25, 0f3F800000;
	rcp.approx.ftz.f32 	%f31, %f30;
	add.f32 	%f32, %f29, %f29;
	mul.f32 	%f33, %f32, %f31;
	mul.f32 	%f34, %f33, %f33;
	neg.f32 	%f35, %f33;
	sub.f32 	%f36, %f29, %f33;
	add.f32 	%f37, %f36, %f36;
	fma.rn.f32 	%f38, %f35, %f29, %f37;
	mul.rn.f32 	%f39, %f31, %f38;
	fma.rn.f32 	%f40, %f34, 0f3A2C32E4, 0f3B52E7DB;
	fma.rn.f32 	%f41, %f40, %f34, 0f3C93BB73;
	fma.rn.f32 	%f42, %f41, %f34, 0f3DF6384F;
	mul.rn.f32 	%f43, %f42, %f34;
	fma.rn.f32 	%f44, %f33, 0f3FB8AA3B, %f28;
	mul.f32 	%f45, %f43, 0f40400000;
	sub.f32 	%f46, %f28, %f44;
	fma.rn.f32 	%f47, %f33, 0f3FB8AA3B, %f46;
	fma.rn.f32 	%f48, %f39, 0f3FB8AA3B, %f47;
	fma.rn.f32 	%f49, %f33, 0f32A55E34, %f48;
	fma.rn.f32 	%f50, %f45, %f39, %f49;
	fma.rn.f32 	%f51, %f43, %f33, %f50;
	add.rn.f32 	%f52, %f44, %f51;
	mov.f32 	%f53, 0f40000000;
	mul.rn.f32 	%f54, %f52, %f53;
	cvt.rni.f32.f32 	%f55, %f54;
	sub.f32 	%f56, %f54, %f55;
	neg.f32 	%f57, %f54;
	fma.rn.f32 	%f58, %f52, 0f40000000, %f57;
	neg.f32 	%f59, %f44;
	add.rn.f32 	%f60, %f52, %f59;
	neg.f32 	%f61, %f60;
	add.rn.f32 	%f62, %f51, %f61;
	fma.rn.f32 	%f63, %f62, 0f40000000, %f58;
	add.f32 	%f64, %f56, %f63;
	setp.gt.f32 	%p5, %f55, 0f00000000;
	selp.b32 	%r18, 0, -2097152000, %p5;
	setp.neu.f32 	%p6, %f2, 0f00000000;
	setp.neu.f32 	%p7, %f4, 0f7F800000;
	setp.lt.f32 	%p8, %f54, 0f00000000;
	selp.f32 	%f65, 0f00000000, 0f7F800000, %p8;
	abs.f32 	%f66, %f54;
	setp.gt.f32 	%p9, %f66, 0f43180000;
	cvt.rzi.s32.f32 	%r19, %f55;
	shl.b32 	%r20, %r19, 23;
	sub.s32 	%r21, %r20, %r18;
	mov.b32 	%f67, %r21;
	add.s32 	%r22, %r18, 2130706432;
	mov.b32 	%f68, %r22;
	fma.rn.f32 	%f69, %f64, 0f391FCB8E, 0f3AAF85ED;
	fma.rn.f32 	%f70, %f69, %f64, 0f3C1D9856;
	fma.rn.f32 	%f71, %f70, %f64, 0f3D6357BB;
	fma.rn.f32 	%f72, %f71, %f64, 0f3E75FDEC;
	fma.rn.f32 	%f73, %f72, %f64, 0f3F317218;
	fma.rn.f32 	%f74, %f73, %f64, 0f3F800000;
	mul.f32 	%f75, %f74, %f68;
	mul.f32 	%f76, %f75, %f67;
	selp.f32 	%f192, %f65, %f76, %p9;
	and.pred  	%p10, %p6, %p7;
	@%p10 bra 	$L__BB1_7;
	add.f32 	%f77, %f2, %f2;
	mov.b32 	%r23, %f77;
	and.b32  	%r24, %r23, 2147483647;
	mov.b32 	%f192, %r24;
$L__BB1_7:
	abs.f32 	%f9, %f3;
	setp.eq.f32 	%p11, %f3, 0f3F800000;
	mov.f32 	%f193, 0f3F800000;
	@%p11 bra 	$L__BB1_12;
	setp.num.f32 	%p12, %f9, %f9;
	@%p12 bra 	$L__BB1_10;
	mov.f32 	%f135, 0f40000000;
	add.rn.f32 	%f193, %f3, %f135;
	bra.uni 	$L__BB1_12;
$L__BB1_10:
	setp.lt.f32 	%p13, %f9, 0f00800000;
	mul.f32 	%f80, %f9, 0f4B800000;
	selp.f32 	%f81, %f80, %f9, %p13;
	mov.b32 	%r25, %f81;
	add.s32 	%r26, %r25, -1060439283;
	and.b32  	%r27, %r26, -8388608;
	sub.s32 	%r28, %r25, %r27;
	mov.b32 	%f82, %r28;
	cvt.rn.f32.s32 	%f83, %r27;
	selp.f32 	%f84, 0fC1C00000, 0f00000000, %p13;
	fma.rn.f32 	%f85, %f83, 0f34000000, %f84;
	add.f32 	%f86, %f82, 0fBF800000;
	add.f32 	%f87, %f82, 0f3F800000;
	rcp.approx.ftz.f32 	%f88, %f87;
	add.f32 	%f89, %f86, %f86;
	mul.f32 	%f90, %f89, %f88;
	mul.f32 	%f91, %f90, %f90;
	neg.f32 	%f92, %f90;
	sub.f32 	%f93, %f86, %f90;
	add.f32 	%f94, %f93, %f93;
	fma.rn.f32 	%f95, %f92, %f86, %f94;
	mul.rn.f32 	%f96, %f88, %f95;
	fma.rn.f32 	%f97, %f91, 0f3A2C32E4, 0f3B52E7DB;
	fma.rn.f32 	%f98, %f97, %f91, 0f3C93BB73;
	fma.rn.f32 	%f99, %f98, %f91, 0f3DF6384F;
	mul.rn.f32 	%f100, %f99, %f91;
	fma.rn.f32 	%f101, %f90, 0f3FB8AA3B, %f85;
	mul.f32 	%f102, %f100, 0f40400000;
	sub.f32 	%f103, %f85, %f101;
	fma.rn.f32 	%f104, %f90, 0f3FB8AA3B, %f103;
	fma.rn.f32 	%f105, %f96, 0f3FB8AA3B, %f104;
	fma.rn.f32 	%f106, %f90, 0f32A55E34, %f105;
	fma.rn.f32 	%f107, %f102, %f96, %f106;
	fma.rn.f32 	%f108, %f100, %f90, %f107;
	add.rn.f32 	%f109, %f101, %f108;
	mov.f32 	%f110, 0f40000000;
	mul.rn.f32 	%f111, %f109, %f110;
	cvt.rni.f32.f32 	%f112, %f111;
	sub.f32 	%f113, %f111, %f112;
	neg.f32 	%f114, %f111;
	fma.rn.f32 	%f115, %f109, 0f40000000, %f114;
	neg.f32 	%f116, %f101;
	add.rn.f32 	%f117, %f109, %f116;
	neg.f32 	%f118, %f117;
	add.rn.f32 	%f119, %f108, %f118;
	fma.rn.f32 	%f120, %f119, 0f40000000, %f115;
	add.f32 	%f121, %f113, %f120;
	setp.gt.f32 	%p14, %f112, 0f00000000;
	selp.b32 	%r29, 0, -2097152000, %p14;
	setp.neu.f32 	%p15, %f3, 0f00000000;
	setp.neu.f32 	%p16, %f9, 0f7F800000;
	setp.lt.f32 	%p17, %f111, 0f00000000;
	selp.f32 	%f122, 0f00000000, 0f7F800000, %p17;
	abs.f32 	%f123, %f111;
	setp.gt.f32 	%p18, %f123, 0f43180000;
	cvt.rzi.s32.f32 	%r30, %f112;
	shl.b32 	%r31, %r30, 23;
	sub.s32 	%r32, %r31, %r29;
	mov.b32 	%f124, %r32;
	add.s32 	%r33, %r29, 2130706432;
	mov.b32 	%f125, %r33;
	fma.rn.f32 	%f126, %f121, 0f391FCB8E, 0f3AAF85ED;
	fma.rn.f32 	%f127, %f126, %f121, 0f3C1D9856;
	fma.rn.f32 	%f128, %f127, %f121, 0f3D6357BB;
	fma.rn.f32 	%f129, %f128, %f121, 0f3E75FDEC;
	fma.rn.f32 	%f130, %f129, %f121, 0f3F317218;
	fma.rn.f32 	%f131, %f130, %f121, 0f3F800000;
	mul.f32 	%f132, %f131, %f125;
	mul.f32 	%f133, %f132, %f124;
	selp.f32 	%f193, %f122, %f133, %p18;
	and.pred  	%p19, %p15, %p16;
	@%p19 bra 	$L__BB1_12;
	add.f32 	%f134, %f3, %f3;
	mov.b32 	%r34, %f134;
	and.b32  	%r35, %r34, 2147483647;
	mov.b32 	%f193, %r35;
$L__BB1_12:
	add.f32 	%f14, %f192, %f193;
	abs.f32 	%f15, %f14;
	setp.lt.f32 	%p20, %f15, 0f00800000;
	mul.f32 	%f137, %f15, 0f4B800000;
	selp.f32 	%f138, %f137, %f15, %p20;
	selp.f32 	%f139, 0fC1C00000, 0f00000000, %p20;
	mov.b32 	%r36, %f138;
	add.s32 	%r37, %r36, -1060439283;
	and.b32  	%r38, %r37, -8388608;
	sub.s32 	%r39, %r36, %r38;
	mov.b32 	%f140, %r39;
	cvt.rn.f32.s32 	%f141, %r38;
	fma.rn.f32 	%f142, %f141, 0f34000000, %f139;
	add.f32 	%f143, %f140, 0fBF800000;
	add.f32 	%f144, %f140, 0f3F800000;
	rcp.approx.ftz.f32 	%f145, %f144;
	add.f32 	%f146, %f143, %f143;
	mul.f32 	%f147, %f146, %f145;
	mul.f32 	%f148, %f147, %f147;
	sub.f32 	%f149, %f143, %f147;
	add.f32 	%f150, %f149, %f149;
	neg.f32 	%f151, %f147;
	fma.rn.f32 	%f152, %f151, %f143, %f150;
	mul.rn.f32 	%f153, %f145, %f152;
	fma.rn.f32 	%f154, %f148, 0f3A2C32E4, 0f3B52E7DB;
	fma.rn.f32 	%f155, %f154, %f148, 0f3C93BB73;
	fma.rn.f32 	%f156, %f155, %f148, 0f3DF6384F;
	mul.rn.f32 	%f157, %f156, %f148;
	fma.rn.f32 	%f158, %f147, 0f3FB8AA3B, %f142;
	sub.f32 	%f159, %f142, %f158;
	fma.rn.f32 	%f160, %f147, 0f3FB8AA3B, %f159;
	fma.rn.f32 	%f161, %f153, 0f3FB8AA3B, %f160;
	fma.rn.f32 	%f162, %f147, 0f32A55E34, %f161;
	mul.f32 	%f163, %f157, 0f40400000;
	fma.rn.f32 	%f164, %f163, %f153, %f162;
	fma.rn.f32 	%f165, %f157, %f147, %f164;
	add.rn.f32 	%f166, %f158, %f165;
	neg.f32 	%f167, %f158;
	add.rn.f32 	%f168, %f166, %f167;
	neg.f32 	%f169, %f168;
	add.rn.f32 	%f170, %f165, %f169;
	mov.f32 	%f194, 0f3F800000;
	mul.rn.f32 	%f171, %f166, %f194;
	sub.f32 	%f172, %f166, %f171;
	add.f32 	%f173, %f170, %f172;
	cvt.rni.f32.f32 	%f174, %f171;
	sub.f32 	%f175, %f171, %f174;
	add.f32 	%f176, %f175, %f173;
	fma.rn.f32 	%f177, %f176, 0f391FCB8E, 0f3AAF85ED;
	fma.rn.f32 	%f178, %f177, %f176, 0f3C1D9856;
	fma.rn.f32 	%f179, %f178, %f176, 0f3D6357BB;
	fma.rn.f32 	%f180, %f179, %f176, 0f3E75FDEC;
	fma.rn.f32 	%f181, %f180, %f176, 0f3F317218;
	fma.rn.f32 	%f182, %f181, %f176, 0f3F800000;
	cvt.rzi.s32.f32 	%r40, %f174;
	setp.gt.f32 	%p21, %f174, 0f00000000;
	selp.b32 	%r41, 0, -2097152000, %p21;
	add.s32 	%r42, %r41, 2130706432;
	mov.b32 	%f183, %r42;
	mul.f32 	%f184, %f182, %f183;
	shl.b32 	%r43, %r40, 23;
	sub.s32 	%r44, %r43, %r41;
	mov.b32 	%f185, %r44;
	mul.f32 	%f186, %f184, %f185;
	abs.f32 	%f187, %f171;
	setp.gt.f32 	%p22, %f187, 0f43180000;
	setp.lt.f32 	%p23, %f171, 0f00000000;
	selp.f32 	%f188, 0f00000000, 0f7F800000, %p23;
	selp.f32 	%f16, %f188, %f186, %p22;
	setp.eq.f32 	%p24, %f14, 0f3F800000;
	@%p24 bra 	$L__BB1_19;
	setp.num.f32 	%p25, %f15, %f15;
	@%p25 bra 	$L__BB1_15;
	mov.f32 	%f189, 0f3F800000;
	add.rn.f32 	%f194, %f14, %f189;
	bra.uni 	$L__BB1_19;
$L__BB1_15:
	setp.neu.f32 	%p26, %f14, 0f00000000;
	setp.neu.f32 	%p27, %f15, 0f7F800000;
	and.pred  	%p28, %p26, %p27;
	@%p28 bra 	$L__BB1_17;
	add.f32 	%f194, %f14, %f14;
	bra.uni 	$L__BB1_19;
$L__BB1_17:
	setp.geu.f32 	%p29, %f14, 0f00000000;
	mov.f32 	%f194, %f16;
	@%p29 bra 	$L__BB1_19;
	neg.f32 	%f194, %f16;
$L__BB1_19:
	cvt.f64.f32 	%fd1, %f194;
	cvt.f64.f32 	%fd2, %f2;
	mul.f64 	%fd3, %fd2, 0dC043C00000000000;
	div.rn.f64 	%fd4, %fd3, %fd1;
	cvt.rn.f32.f64 	%f190, %fd4;
	fma.rn.f32 	%f191, %f21, %f190, %f1;
	add.s64 	%rd12, %rd4, %rd11;
	st.global.f32 	[%rd12], %f191;
	add.s32 	%r45, %r45, %r4;
	setp.lt.s32 	%p30, %r45, %r7;
	@%p30 bra 	$L__BB1_2;
$L__BB1_20:
	ret;

}
	// .globl	_Z19euler_integration_xPfS_iiif
.visible .entry _Z19euler_integration_xPfS_iiif(
	.param .u64 .ptr .align 1 _Z19euler_integration_xPfS_iiif_param_0,
	.param .u64 .ptr .align 1 _Z19euler_integration_xPfS_iiif_param_1,
	.param .u32 _Z19euler_integration_xPfS_iiif_param_2,
	.param .u32 _Z19euler_integration_xPfS_iiif_param_3,
	.param .u32 _Z19euler_integration_xPfS_iiif_param_4,
	.param .f32 _Z19euler_integration_xPfS_iiif_param_5
)
{
	.reg .pred 	%p<3>;
	.reg .b32 	%r<16>;
	.reg .b32 	%f<5>;
	.reg .b64 	%rd<11>;

	ld.param.u64 	%rd3, [_Z19euler_integration_xPfS_iiif_param_0];
	ld.param.u64 	%rd4, [_Z19euler_integration_xPfS_iiif_param_1];
	ld.param.u32 	%r7, [_Z19euler_integration_xPfS_iiif_param_2];
	ld.param.u32 	%r8, [_Z19euler_integration_xPfS_iiif_param_4];
	ld.param.f32 	%f1, [_Z19euler_integration_xPfS_iiif_param_5];
	mov.u32 	%r9, %tid.x;
	mov.u32 	%r10, %ctaid.x;
	mov.u32 	%r1, %ntid.x;
	mad.lo.s32 	%r15, %r10, %r1, %r9;
	setp.ge.s32 	%p1, %r15, %r7;
	@%p1 bra 	$L__BB2_3;
	add.s32 	%r11, %r8, -1;
	mul.lo.s32 	%r3, %r11, %r7;
	mov.u32 	%r12, %nctaid.x;
	mul.lo.s32 	%r4, %r12, %r1;
	cvta.to.global.u64 	%rd1, %rd3;
	cvta.to.global.u64 	%rd2, %rd4;
	mul.wide.s32 	%rd9, %r7, 4;
$L__BB2_2:
	add.s32 	%r13, %r15, %r3;
	mul.wide.s32 	%rd5, %r13, 4;
	add.s64 	%rd6, %rd1, %rd5;
	ld.global.f32 	%f2, [%rd6];
	add.s32 	%r14, %r13, %r7;
	mul.wide.s32 	%rd7, %r14, 4;
	add.s64 	%rd8, %rd2, %rd7;
	ld.global.f32 	%f3, [%rd8];
	fma.rn.f32 	%f4, %f1, %f3, %f2;
	add.s64 	%rd10, %rd6, %rd9;
	st.global.f32 	[%rd10], %f4;
	add.s32 	%r15, %r15, %r4;
	setp.lt.s32 	%p2, %r15, %r7;
	@%p2 bra 	$L__BB2_2;
$L__BB2_3:
	ret;

}


// ===== COMPILED SASS (sm_100) =====

	.target	sm_100

	.elftype	@"ET_EXEC"


//--------------------- .note.nv.tkinfo           --------------------------
	.section	.note.nv.tkinfo,"",@"SHT_NOTE"
	.sectionflags	@"SHF_NOTE_NV_TKINFO"
	.tkinfo
        /*0018*/ 	.word	0x00000002
        /*0030*/ 	.string	""
        /*0030*/ 	.string	"ptxas"
        /*0030*/ 	.string	"Cuda compilation tools, release 13.0, V13.0.88"
        /*0030*/ 	.string	"Build cuda_13.0.r13.0/compiler.36424714_0"
        /*0030*/ 	.string	"-arch sm_100 -m 64 "



//--------------------- .note.nv.cuinfo           --------------------------
	.section	.note.nv.cuinfo,"",@"SHT_NOTE"
	.sectionflags	@"SHF_NOTE_NV_CUINFO"
        /*0018*/ 	.short	0x0002
        /*001a*/ 	.short	0x0064
        /*001c*/ 	.short	0x0082
	.zero		2


//--------------------- .nv.info                  --------------------------
	.section	.nv.info,"",@"SHT_CUDA_INFO"
	.align	4


	//----- nvinfo : EIATTR_REGCOUNT
	.align		4
        /*0000*/ 	.byte	0x04, 0x2f
        /*0002*/ 	.short	(.L_1 - .L_0)
	.align		4
.L_0:
        /*0004*/ 	.word	index@(_Z16set_initial_condPfS_S_S_S_S_S_S_i)
        /*0008*/ 	.word	0x00000020


	//----- nvinfo : EIATTR_FRAME_SIZE
	.align		4
.L_1:
        /*000c*/ 	.byte	0x04, 0x11
        /*000e*/ 	.short	(.L_3 - .L_2)
	.align		4
.L_2:
        /*0010*/ 	.word	index@(_Z16set_initial_condPfS_S_S_S_S_S_S_i)
        /*0014*/ 	.word	0x00000000


	//----- nvinfo : EIATTR_REGCOUNT
	.align		4
.L_3:
        /*0018*/ 	.byte	0x04, 0x2f
        /*001a*/ 	.short	(.L_5 - .L_4)
	.align		4
.L_4:
        /*001c*/ 	.word	index@(_Z20euler_integration_vxPfS_S_iiif)
        /*0020*/ 	.word	0x00000021


	//----- nvinfo : EIATTR_FRAME_SIZE
	.align		4
.L_5:
        /*0024*/ 	.byte	0x04, 0x11
        /*0026*/ 	.short	(.L_7 - .L_6)
	.align		4
.L_6:
        /*0028*/ 	.word	index@($__internal_0_$__cuda_sm20_div_rn_f64_full)
        /*002c*/ 	.word	0x00000000


	//----- nvinfo : EIATTR_FRAME_SIZE
	.align		4
.L_7:
        /*0030*/ 	.byte	0x04, 0x11
        /*0032*/ 	.short	(.L_9 - .L_8)
	.align		4
.L_8:
        /*0034*/ 	.word	index@(_Z20euler_integration_vxPfS_S_iiif)
        /*0038*/ 	.word	0x00000000


	//----- nvinfo : EIATTR_REGCOUNT
	.align		4
.L_9:
        /*003c*/ 	.byte	0x04, 0x2f
        /*003e*/ 	.short	(.L_11 - .L_10)
	.align		4
.L_10:
        /*0040*/ 	.word	index@(_Z19euler_integration_xPfS_iiif)
        /*0044*/ 	.word	0x00000014


	//----- nvinfo : EIATTR_FRAME_SIZE
	.align		4
.L_11:
        /*0048*/ 	.byte	0x04, 0x11
        /*004a*/ 	.short	(.L_13 - .L_12)
	.align		4
.L_12:
        /*004c*/ 	.word	index@(_Z19euler_integration_xPfS_iiif)
        /*0050*/ 	.word	0x00000000


	//----- nvinfo : EIATTR_MIN_STACK_SIZE
	.align		4
.L_13:
        /*0054*/ 	.byte	0x04, 0x12
        /*0056*/ 	.short	(.L_15 - .L_14)
	.align		4
.L_14:
        /*0058*/ 	.word	index@(_Z19euler_integration_xPfS_iiif)
        /*005c*/ 	.word	0x00000000


	//----- nvinfo : EIATTR_MIN_STACK_SIZE
	.align		4
.L_15:
        /*0060*/ 	.byte	0x04, 0x12
        /*0062*/ 	.short	(.L_17 - .L_16)
	.align		4
.L_16:
        /*0064*/ 	.word	index@(_Z20euler_integration_vxPfS_S_iiif)
        /*0068*/ 	.word	0x00000000


	//----- nvinfo : EIATTR_MIN_STACK_SIZE
	.align		4
.L_17:
        /*006c*/ 	.byte	0x04, 0x12
        /*006e*/ 	.short	(.L_19 - .L_18)
	.align		4
.L_18:
        /*0070*/ 	.word	index@(_Z16set_initial_condPfS_S_S_S_S_S_S_i)
        /*0074*/ 	.word	0x00000000
.L_19:


//--------------------- .nv.compat                --------------------------
	.section	.nv.compat,"",@"SHT_CUDA_COMPAT_INFO"
	.align	4
        /*0000*/ 	.byte	0x02, 0x09, 0x00, 0x00, 0x02, 0x02, 0x01, 0x00, 0x02, 0x05, 0x05, 0x00, 0x03, 0x07, 0x01, 0x01
        /*0010*/ 	.byte	0x02, 0x03, 0x00, 0x00, 0x02, 0x06, 0x01, 0x00, 0x04, 0x0b, 0x08, 0x00, 0x01, 0x00, 0x00, 0x00
        /*0020*/ 	.byte	0x00, 0x00, 0x00, 0x00


//--------------------- .nv.info._Z19euler_integration_xPfS_iiif --------------------------
	.section	.nv.info._Z19euler_integration_xPfS_iiif,"",@"SHT_CUDA_INFO"
	.sectionflags	@""
	.align	4


	//----- nvinfo : EIATTR_CUDA_API_VERSION
	.align		4
        /*0000*/ 	.byte	0x04, 0x37
        /*0002*/ 	.short	(.L_21 - .L_20)
.L_20:
        /*0004*/ 	.word	0x00000082


	//----- nvinfo : EIATTR_KPARAM_INFO
	.align		4
.L_21:
        /*0008*/ 	.byte	0x04, 0x17
        /*000a*/ 	.short	(.L_23 - .L_22)
.L_22:
        /*000c*/ 	.word	0x00000000
        /*0010*/ 	.short	0x0005
        /*0012*/ 	.short	0x001c
        /*0014*/ 	.byte	0x00, 0xf0, 0x11, 0x00


	//----- nvinfo : EIATTR_KPARAM_INFO
	.align		4
.L_23:
        /*0018*/ 	.byte	0x04, 0x17
        /*001a*/ 	.short	(.L_25 - .L_24)
.L_24:
        /*001c*/ 	.word	0x00000000
        /*0020*/ 	.short	0x0004
        /*0022*/ 	.short	0x0018
        /*0024*/ 	.byte	0x00, 0xf0, 0x11, 0x00


	//----- nvinfo : EIATTR_KPARAM_INFO
	.align		4
.L_25:
        /*0028*/ 	.byte	0x04, 0x17
        /*002a*/ 	.short	(.L_27 - .L_26)
.L_26:
        /*002c*/ 	.word	0x00000000
        /*0030*/ 	.short	0x0003
        /*0032*/ 	.short	0x0014
        /*0034*/ 	.byte	0x00, 0xf0, 0x11, 0x00


	//----- nvinfo : EIATTR_KPARAM_INFO
	.align		4
.L_27:
        /*0038*/ 	.byte	0x04, 0x17
        /*003a*/ 	.short	(.L_29 - .L_28)
.L_28:
        /*003c*/ 	.word	0x00000000
        /*0040*/ 	.short	0x0002
        /*0042*/ 	.short	0x0010
        /*0044*/ 	.byte	0x00, 0xf0, 0x11, 0x00


	//----- nvinfo : EIATTR_KPARAM_INFO
	.align		4
.L_29:
        /*0048*/ 	.byte	0x04, 0x17
        /*004a*/ 	.short	(.L_31 - .L_30)
.L_30:
        /*004c*/ 	.word	0x00000000
        /*0050*/ 	.short	0x0001
        /*0052*/ 	.short	0x0008
        /*0054*/ 	.byte	0x00, 0xf5, 0x21, 0x00


	//----- nvinfo : EIATTR_KPARAM_INFO
	.align		4
.L_31:
        /*0058*/ 	.byte	0x04, 0x17
        /*005a*/ 	.short	(.L_33 - .L_32)
.L_32:
        /*005c*/ 	.word	0x00000000
        /*0060*/ 	.short	0x0000
        /*0062*/ 	.short	0x0000
        /*0064*/ 	.byte	0x00, 0xf5, 0x21, 0x00


	//----- nvinfo : EIATTR_SPARSE_MMA_MASK
	.align		4
.L_33:
        /*0068*/ 	.byte	0x03, 0x50
        /*006a*/ 	.short	0x0000


	//----- nvinfo : EIATTR_MAXREG_COUNT
	.align		4
        /*006c*/ 	.byte	0x03, 0x1b
        /*006e*/ 	.short	0x00ff


	//----- nvinfo : EIATTR_MERCURY_ISA_VERSION
	.align		4
        /*0070*/ 	.byte	0x03, 0x5f
        /*0072*/ 	.short	0x0101


	//----- nvinfo : EIATTR_VRC_CTA_INIT_COUNT
	.align		4
        /*0074*/ 	.byte	0x02, 0x4a
	.zero		1
	.zero		1


	//----- nvinfo : EIATTR_EXIT_INSTR_OFFSETS
	.align		4
        /*0078*/ 	.byte	0x04, 0x1c
        /*007a*/ 	.short	(.L_35 - .L_34)


	//   ....[0]....
.L_34:
        /*007c*/ 	.word	0x00000070


	//   ....[1]....
        /*0080*/ 	.word	0x000001c0


	//----- nvinfo : EIATTR_CRS_STACK_SIZE
	.align		4
.L_35:
        /*0084*/ 	.byte	0x04, 0x1e
        /*0086*/ 	.short	(.L_37 - .L_36)
.L_36:
        /*0088*/ 	.word	0x00000000


	//----- nvinfo : EIATTR_CBANK_PARAM_SIZE
	.align		4
.L_37:
        /*008c*/ 	.byte	0x03, 0x19
        /*008e*/ 	.short	0x0020


	//----- nvinfo : EIATTR_PARAM_CBANK
	.align		4
        /*0090*/ 	.byte	0x04, 0x0a
        /*0092*/ 	.short	(.L_39 - .L_38)
	.align		4
.L_38:
        /*0094*/ 	.word	index@(.nv.constant0._Z19euler_integration_xPfS_iiif)
        /*0098*/ 	.short	0x0380
        /*009a*/ 	.short	0x0020


	//----- nvinfo : EIATTR_SW_WAR
	.align		4
.L_39:
        /*009c*/ 	.byte	0x04, 0x36
        /*009e*/ 	.short	(.L_41 - .L_40)
.L_40:
        /*00a0*/ 	.word	0x00000008
.L_41:


//--------------------- .nv.info._Z20euler_integration_vxPfS_S_iiif --------------------------
	.section	.nv.info._Z20euler_integration_vxPfS_S_iiif,"",@"SHT_CUDA_INFO"
	.sectionflags	@""
	.align	4


	//----- nvinfo : EIATTR_CUDA_API_VERSION
	.align		4
        /*0000*/ 	.byte	0x04, 0x37
        /*0002*/ 	.short	(.L_43 - .L_42)
.L_42:
        /*0004*/ 	.word	0x00000082


	//----- nvinfo : EIATTR_KPARAM_INFO
	.align		4
.L_43:
        /*0008*/ 	.byte	0x04, 0x17
        /*000a*/ 	.short	(.L_45 - .L_44)
.L_44:
        /*000c*/ 	.word	0x00000000
        /*0010*/ 	.short	0x0006
        /*0012*/ 	.short	0x0024
        /*0014*/ 	.byte	0x00, 0xf0, 0x11, 0x00


	//----- nvinfo : EIATTR_KPARAM_INFO
	.align		4
.L_45:
        /*0018*/ 	.byte	0x04, 0x17
        /*001a*/ 	.short	(.L_47 - .L_46)
.L_46:
        /*001c*/ 	.word	0x00000000
        /*0020*/ 	.short	0x0005
        /*0022*/ 	.short	0x0020
        /*0024*/ 	.byte	0x00, 0xf0, 0x11, 0x00


	//----- nvinfo : EIATTR_KPARAM_INFO
	.align		4
.L_47:
        /*0028*/ 	.byte	0x04, 0x17
        /*002a*/ 	.short	(.L_49 - .L_48)
.L_48:
        /*002c*/ 	.word	0x00000000
        /*0030*/ 	.short	0x0004
        /*0032*/ 	.short	0x001c
        /*0034*/ 	.byte	0x00, 0xf0, 0x11, 0x00


	//----- nvinfo : EIATTR_KPARAM_INFO
	.align		4
.L_49:
        /*0038*/ 	.byte	0x04, 0x17
        /*003a*/ 	.short	(.L_51 - .L_50)
.L_50:
        /*003c*/ 	.word	0x00000000
        /*0040*/ 	.short	0x0003
        /*0042*/ 	.short	0x0018
        /*0044*/ 	.byte	0x00, 0xf0, 0x11, 0x00


	//----- nvinfo : EIATTR_KPARAM_INFO
	.align		4
.L_51:
        /*0048*/ 	.byte	0x04, 0x17
        /*004a*/ 	.short	(.L_53 - .L_52)
.L_52:
        /*004c*/ 	.word	0x00000000
        /*0050*/ 	.short	0x0002
        /*0052*/ 	.short	0x0010
        /*0054*/ 	.byte	0x00, 0xf5, 0x21, 0x00


	//----- nvinfo : EIATTR_KPARAM_INFO
	.align		4
.L_53:
        /*0058*/ 	.byte	0x04, 0x17
        /*005a*/ 	.short	(.L_55 - .L_54)
.L_54:
        /*005c*/ 	.word	0x00000000
        /*0060*/ 	.short	0x0001
        /*0062*/ 	.short	0x0008
        /*0064*/ 	.byte	0x00, 0xf5, 0x21, 0x00


	//----- nvinfo : EIATTR_KPARAM_INFO
	.align		4
.L_55:
        /*0068*/ 	.byte	0x04, 0x17
        /*006a*/ 	.short	(.L_57 - .L_56)
.L_56:
        /*006c*/ 	.word	0x00000000
        /*0070*/ 	.short	0x0000
        /*0072*/ 	.short	0x0000
        /*0074*/ 	.byte	0x00, 0xf5, 0x21, 0x00


	//----- nvinfo : EIATTR_SPARSE_MMA_MASK
	.align		4
.L_57:
        /*0078*/ 	.byte	0x03, 0x50
        /*007a*/ 	.short	0x0000


	//----- nvinfo : EIATTR_MAXREG_COUNT
	.align		4
        /*007c*/ 	.byte	0x03, 0x1b
        /*007e*/ 	.short	0x00ff


	//----- nvinfo : EIATTR_MERCURY_ISA_VERSION
	.align		4
        /*0080*/ 	.byte	0x03, 0x5f
        /*0082*/ 	.short	0x0101


	//----- nvinfo : EIATTR_VRC_CTA_INIT_COUNT
	.align		4
        /*0084*/ 	.byte	0x02, 0x4a
	.zero		1
	.zero		1


	//----- nvinfo : EIATTR_EXIT_INSTR_OFFSETS
	.align		4
        /*0088*/ 	.byte	0x04, 0x1c
        /*008a*/ 	.short	(.L_59 - .L_58)


	//   ....[0]....
.L_58:
        /*008c*/ 	.word	0x00000070


	//   ....[1]....
        /*0090*/ 	.word	0x000010b0


	//----- nvinfo : EIATTR_CRS_STACK_SIZE
	.align		4
.L_59:
        /*0094*/ 	.byte	0x04, 0x1e
        /*0096*/ 	.short	(.L_61 - .L_60)
.L_60:
        /*0098*/ 	.word	0x00000000


	//----- nvinfo : EIATTR_CBANK_PARAM_SIZE
	.align		4
.L_61:
        /*009c*/ 	.byte	0x03, 0x19
        /*009e*/ 	.short	0x0028


	//----- nvinfo : EIATTR_PARAM_CBANK
	.align		4
        /*00a0*/ 	.byte	0x04, 0x0a
        /*00a2*/ 	.short	(.L_63 - .L_62)
	.align		4
.L_62:
        /*00a4*/ 	.word	index@(.nv.constant0._Z20euler_integration_vxPfS_S_iiif)
        /*00a8*/ 	.short	0x0380
        /*00aa*/ 	.short	0x0028


	//----- nvinfo : EIATTR_SW_WAR
	.align		4
.L_63:
        /*00ac*/ 	.byte	0x04, 0x36
        /*00ae*/ 	.short	(.L_65 - .L_64)
.L_64:
        /*00b0*/ 	.word	0x00000008
.L_65:


//--------------------- .nv.info._Z16set_initial_condPfS_S_S_S_S_S_S_i --------------------------
	.section	.nv.info._Z16set_initial_condPfS_S_S_S_S_S_S_i,"",@"SHT_CUDA_INFO"
	.sectionflags	@""
	.align	4


	//----- nvinfo : EIATTR_CUDA_API_VERSION
	.align		4
        /*0000*/ 	.byte	0x04, 0x37
        /*0002*/ 	.short	(.L_67 - .L_66)
.L_66:
        /*0004*/ 	.word	0x00000082


	//----- nvinfo : EIATTR_KPARAM_INFO
	.align		4
.L_67:
        /*0008*/ 	.byte	0x04, 0x17
        /*000a*/ 	.short	(.L_69 - .L_68)
.L_68:
        /*000c*/ 	.word	0x00000000
        /*0010*/ 	.short	0x0008
        /*0012*/ 	.short	0x0040
        /*0014*/ 	.byte	0x00, 0xf0, 0x11, 0x00


	//----- nvinfo : EIATTR_KPARAM_INFO
	.align		4
.L_69:
        /*0018*/ 	.byte	0x04, 0x17
        /*001a*/ 	.short	(.L_71 - .L_70)
.L_70:
        /*001c*/ 	.word	0x00000000
        /*0020*/ 	.short	0x0007
        /*0022*/ 	.short	0x0038
        /*0024*/ 	.byte	0x00, 0xf5, 0x21, 0x00


	//----- nvinfo : EIATTR_KPARAM_INFO
	.align		4
.L_71:
        /*0028*/ 	.byte	0x04, 0x17
        /*002a*/ 	.short	(.L_73 - .L_72)
.L_72:
        /*002c*/ 	.word	0x00000000
        /*0030*/ 	.short	0x0006
        /*0032*/ 	.short	0x0030
        /*0034*/ 	.byte	0x00, 0xf5, 0x21, 0x00


	//----- nvinfo : EIATTR_KPARAM_INFO
	.align		4
.L_73:
        /*0038*/ 	.byte	0x04, 0x17
        /*003a*/ 	.short	(.L_75 - .L_74)
.L_74:
        /*003c*/ 	.word	0x00000000
        /*0040*/ 	.short	0x0005
        /*0042*/ 	.short	0x0028
        /*0044*/ 	.byte	0x00, 0xf5, 0x21, 0x00


	//----- nvinfo : EIATTR_KPARAM_INFO
	.align		4
.L_75:
        /*0048*/ 	.byte	0x04, 0x17
        /*004a*/ 	.short	(.L_77 - .L_76)
.L_76:
        /*004c*/ 	.word	0x00000000
        /*0050*/ 	.short	0x0004
        /*0052*/ 	.short	0x0020
        /*0054*/ 	.byte	0x00, 0xf5, 0x21, 0x00


	//----- nvinfo : EIATTR_KPARAM_INFO
	.align		4
.L_77:
        /*0058*/ 	.byte	0x04, 0x17
        /*005a*/ 	.short	(.L_79 - .L_78)
.L_78:
        /*005c*/ 	.word	0x00000000
        /*0060*/ 	.short	0x0003
        /*0062*/ 	.short	0x0018
        /*0064*/ 	.byte	0x00, 0xf5, 0x21, 0x00


	//----- nvinfo : EIATTR_KPARAM_INFO
	.align		4
.L_79:
        /*0068*/ 	.byte	0x04, 0x17
        /*006a*/ 	.short	(.L_81 - .L_80)
.L_80:
        /*006c*/ 	.word	0x00000000
        /*0070*/ 	.short	0x0002
        /*0072*/ 	.short	0x0010
        /*0074*/ 	.byte	0x00, 0xf5, 0x21, 0x00


	//----- nvinfo : EIATTR_KPARAM_INFO
	.align		4
.L_81:
        /*0078*/ 	.byte	0x04, 0x17
        /*007a*/ 	.short	(.L_83 - .L_82)
.L_82:
        /*007c*/ 	.word	0x00000000
        /*0080*/ 	.short	0x0001
        /*0082*/ 	.short	0x0008
        /*0084*/ 	.byte	0x00, 0xf5, 0x21, 0x00


	//----- nvinfo : EIATTR_KPARAM_INFO
	.align		4
.L_83:
        /*0088*/ 	.byte	0x04, 0x17
        /*008a*/ 	.short	(.L_85 - .L_84)
.L_84:
        /*008c*/ 	.word	0x00000000
        /*0090*/ 	.short	0x0000
        /*0092*/ 	.short	0x0000
        /*0094*/ 	.byte	0x00, 0xf5, 0x21, 0x00


	//----- nvinfo : EIATTR_SPARSE_MMA_MASK
	.align		4
.L_85:
        /*0098*/ 	.byte	0x03, 0x50
        /*009a*/ 	.short	0x0000


	//----- nvinfo : EIATTR_MAXREG_COUNT
	.align		4
        /*009c*/ 	.byte	0x03, 0x1b
        /*009e*/ 	.short	0x00ff


	//----- nvinfo : EIATTR_MERCURY_ISA_VERSION
	.align		4
        /*00a0*/ 	.byte	0x03, 0x5f
        /*00a2*/ 	.short	0x0101


	//----- nvinfo : EIATTR_VRC_CTA_INIT_COUNT
	.align		4
        /*00a4*/ 	.byte	0x02, 0x4a
	.zero		1
	.zero		1


	//----- nvinfo : EIATTR_EXIT_INSTR_OFFSETS
	.align		4
        /*00a8*/ 	.byte	0x04, 0x1c
        /*00aa*/ 	.short	(.L_87 - .L_86)


	//   ....[0]....
.L_86:
        /*00ac*/ 	.word	0x00000070


	//   ....[1]....
        /*00b0*/ 	.word	0x00000260


	//----- nvinfo : EIATTR_CRS_STACK_SIZE
	.align		4
.L_87:
        /*00b4*/ 	.byte	0x04, 0x1e
        /*00b6*/ 	.short	(.L_89 - .L_88)
.L_88:
        /*00b8*/ 	.word	0x00000000


	//----- nvinfo : EIATTR_CBANK_PARAM_SIZE
	.align		4
.L_89:
        /*00bc*/ 	.byte	0x03, 0x19
        /*00be*/ 	.short	0x0044


	//----- nvinfo : EIATTR_PARAM_CBANK
	.align		4
        /*00c0*/ 	.byte	0x04, 0x0a
        /*00c2*/ 	.short	(.L_91 - .L_90)
	.align		4
.L_90:
        /*00c4*/ 	.word	index@(.nv.constant0._Z16set_initial_condPfS_S_S_S_S_S_S_i)
        /*00c8*/ 	.short	0x0380
        /*00ca*/ 	.short	0x0044


	//----- nvinfo : EIATTR_SW_WAR
	.align		4
.L_91:
        /*00cc*/ 	.byte	0x04, 0x36
        /*00ce*/ 	.short	(.L_93 - .L_92)
.L_92:
        /*00d0*/ 	.word	0x00000008
.L_93:


//--------------------- .nv.callgraph             --------------------------
	.section	.nv.callgraph,"",@"SHT_CUDA_CALLGRAPH"
	.align	4
	.sectionentsize	8
	.align		4
        /*0000*/ 	.word	0x00000000
	.align		4
        /*0004*/ 	.word	0xffffffff
	.align		4
        /*0008*/ 	.word	0x00000000
	.align		4
        /*000c*/ 	.word	0xfffffffe
	.align		4
        /*0010*/ 	.word	0x00000000
	.align		4
        /*0014*/ 	.word	0xfffffffd
	.align		4
        /*0018*/ 	.word	0x00000000
	.align		4
        /*001c*/ 	.word	0xfffffffc


//--------------------- .text._Z19euler_integration_xPfS_iiif --------------------------
	.section	.text._Z19euler_integration_xPfS_iiif,"ax",@progbits
	.align	128
        .global         _Z19euler_integration_xPfS_iiif
        .type           _Z19euler_integration_xPfS_iiif,@function
        .size           _Z19euler_integration_xPfS_iiif,(.L_x_20 - _Z19euler_integration_xPfS_iiif)
        .other          _Z19euler_integration_xPfS_iiif,@"STO_CUDA_ENTRY STV_DEFAULT"
_Z19euler_integration_xPfS_iiif:
.text._Z19euler_integration_xPfS_iiif:
[----:B------:R-:W-:Y:S01]  /*0000*/  LDC R1, c[0x0][0x37c] ;  /* 0x0000df00ff017b82 */ /* 0x000fe20000000800 */
[----:B------:R-:W0:Y:S07]  /*0010*/  S2R R0, SR_TID.X ;  /* 0x0000000000007919 */ /* 0x000e2e0000002100 */
[----:B------:R-:W0:Y:S08]  /*0020*/  S2UR UR4, SR_CTAID.X ;  /* 0x00000000000479c3 */ /* 0x000e300000002500 */
[----:B------:R-:W0:Y:S08]  /*0030*/  LDC R13, c[0x0][0x360] ;  /* 0x0000d800ff0d7b82 */ /* 0x000e300000000800 */
[----:B------:R-:W1:Y:S01]  /*0040*/  LDC R17, c[0x0][0x390] ;  /* 0x0000e400ff117b82 */ /* 0x000e620000000800 */
[----:B0-----:R-:W-:-:S05]  /*0050*/  IMAD R0, R13, UR4, R0 ;  /* 0x000000040d007c24 */ /* 0x001fca000f8e0200 */
[----:B-1----:R-:W-:-:S13]  /*0060*/  ISETP.GE.AND P0, PT, R0, R17, PT ;  /* 0x000000110000720c */ /* 0x002fda0003f06270 */
[----:B------:R-:W-:Y:S05]  /*0070*/  @P0 EXIT ;  /* 0x000000000000094d */ /* 0x000fea0003800000 */
[----:B------:R-:W0:Y:S01]  /*0080*/  LDC.64 R2, c[0x0][0x380] ;  /* 0x0000e000ff027b82 */ /* 0x000e220000000a00 */
[----:B------:R-:W1:Y:S01]  /*0090*/  LDCU UR5, c[0x0][0x370] ;  /* 0x00006e00ff0577ac */ /* 0x000e620008000800 */
[----:B------:R-:W2:Y:S06]  /*00a0*/  LDCU UR4, c[0x0][0x398] ;  /* 0x00007300ff0477ac */ /* 0x000eac0008000800 */
[----:B------:R-:W3:Y:S01]  /*00b0*/  LDC.64 R4, c[0x0][0x388] ;  /* 0x0000e200ff047b82 */ /* 0x000ee20000000a00 */
[----:B------:R-:W4:Y:S01]  /*00c0*/  LDCU.64 UR6, c[0x0][0x358] ;  /* 0x00006b00ff0677ac */ /* 0x000f220008000a00 */
[----:B------:R-:W0:Y:S01]  /*00d0*/  LDCU UR8, c[0x0][0x39c] ;  /* 0x00007380ff0877ac */ /* 0x000e220008000800 */
[----:B-1----:R-:W-:Y:S01]  /*00e0*/  IMAD R13, R13, UR5, RZ ;  /* 0x000000050d0d7c24 */ /* 0x002fe2000f8e02ff */
[----:B--2---:R-:W-:-:S12]  /*00f0*/  UIADD3 UR4, UPT, UPT, UR4, -0x1, URZ ;  /* 0xffffffff04047890 */ /* 0x004fd8000fffe0ff */
.L_x_0:
[----:B------:R-:W-:-:S05]  /*0100*/  IMAD R7, R17, UR4, R0 ;  /* 0x0000000411077c24 */ /* 0x000fca000f8e0200 */
[C---:B------:R-:W-:Y:S01]  /*0110*/  IADD3 R9, PT, PT, R7.reuse, R17, RZ ;  /* 0x0000001107097210 */ /* 0x040fe20007ffe0ff */
[----:B0-----:R-:W-:-:S04]  /*0120*/  IMAD.WIDE R6, R7, 0x4, R2 ;  /* 0x0000000407067825 */ /* 0x001fc800078e0202 */
[----:B---3--:R-:W-:Y:S01]  /*0130*/  IMAD.WIDE R8, R9, 0x4, R4 ;  /* 0x0000000409087825 */ /* 0x008fe200078e0204 */
[----:B----4-:R-:W2:Y:S05]  /*0140*/  LDG.E R12, desc[UR6][R6.64] ;  /* 0x00000006060c7981 */ /* 0x010eaa000c1e1900 */
[----:B------:R-:W2:Y:S01]  /*0150*/  LDG.E R9, desc[UR6][R8.64] ;  /* 0x0000000608097981 */ /* 0x000ea2000c1e1900 */
[----:B-1----:R-:W-:Y:S01]  /*0160*/  IMAD.WIDE R10, R17, 0x4, R6 ;  /* 0x00000004110a7825 */ /* 0x002fe200078e0206 */
[----:B------:R-:W-:-:S04]  /*0170*/  IADD3 R0, PT, PT, R13, R0, RZ ;  /* 0x000000000d007210 */ /* 0x000fc80007ffe0ff */
[----:B------:R-:W-:Y:S01]  /*0180*/  ISETP.GE.AND P0, PT, R0, R17, PT ;  /* 0x000000110000720c */ /* 0x000fe20003f06270 */
[----:B--2---:R-:W-:-:S05]  /*0190*/  FFMA R15, R9, UR8, R12 ;  /* 0x00000008090f7c23 */ /* 0x004fca000800000c */
[----:B------:R1:W-:Y:S07]  /*01a0*/  STG.E desc[UR6][R10.64], R15 ;  /* 0x0000000f0a007986 */ /* 0x0003ee000c101906 */
[----:B------:R-:W-:Y:S05]  /*01b0*/  @!P0 BRA `(.L_x_0) ;  /* 0xfffffffc00d08947 */ /* 0x000fea000383ffff */
[----:B------:R-:W-:Y:S05]  /*01c0*/  EXIT ;  /* 0x000000000000794d */ /* 0x000fea0003800000 */
.L_x_1:
[----:B------:R-:W-:-:S00]  /*01d0*/  BRA `(.L_x_1) ;  /* 0xfffffffc00fc7947 */ /* 0x000fc0000383ffff */
[----:B------:R-:W-:-:S00]  /*01e0*/  NOP ;  /* 0x0000000000007918 */ /* 0x000fc00000000000 */
        /* <DEDUP_REMOVED lines=9> */
.L_x_20:


//--------------------- .text._Z20euler_integration_vxPfS_S_iiif --------------------------
	.section	.text._Z20euler_integration_vxPfS_S_iiif,"ax",@progbits
	.align	128
        .global         _Z20euler_integration_vxPfS_S_iiif
        .type           _Z20euler_integration_vxPfS_S_iiif,@function
        .size           _Z20euler_integration_vxPfS_S_iiif,(.L_x_19 - _Z20euler_integration_vxPfS_S_iiif)
        .other          _Z20euler_integration_vxPfS_S_iiif,@"STO_CUDA_ENTRY STV_DEFAULT"
_Z20euler_integration_vxPfS_S_iiif:
.text._Z20euler_integration_vxPfS_S_iiif:
[----:B------:R-:W-:Y:S01]  /*0000*/  LDC R1, c[0x0][0x37c] ;  /* 0x0000df00ff017b82 */ /* 0x000fe20000000800 */
[----:B------:R-:W0:Y:S07]  /*0010*/  S2R R25, SR_TID.X ;  /* 0x0000000000197919 */ /* 0x000e2e0000002100 */
[----:B------:R-:W0:Y:S01]  /*0020*/  S2UR UR4, SR_CTAID.X ;  /* 0x00000000000479c3 */ /* 0x000e220000002500 */
[----:B------:R-:W1:Y:S07]  /*0030*/  LDCU UR5, c[0x0][0x398] ;  /* 0x00007300ff0577ac */ /* 0x000e6e0008000800 */
[----:B------:R-:W0:Y:S02]  /*0040*/  LDC R24, c[0x0][0x360] ;  /* 0x0000d800ff187b82 */ /* 0x000e240000000800 */
[----:B0-----:R-:W-:-:S05]  /*0050*/  IMAD R25, R24, UR4, R25 ;  /* 0x0000000418197c24 */ /* 0x001fca000f8e0219 */
[----:B-1----:R-:W-:-:S13]  /*0060*/  ISETP.GE.AND P0, PT, R25, UR5, PT ;  /* 0x0000000519007c0c */ /* 0x002fda000bf06270 */
[----:B------:R-:W-:Y:S05]  /*0070*/  @P0 EXIT ;  /* 0x000000000000094d */ /* 0x000fea0003800000 */
[----:B------:R-:W0:Y:S01]  /*0080*/  LDC R26, c[0x0][0x398] ;  /* 0x0000e600ff1a7b82 */ /* 0x000e220000000800 */
[----:B------:R-:W1:Y:S01]  /*0090*/  LDCU UR5, c[0x0][0x370] ;  /* 0x00006e00ff0577ac */ /* 0x000e620008000800 */
[----:B------:R-:W2:Y:S06]  /*00a0*/  LDCU UR4, c[0x0][0x3a0] ;  /* 0x00007400ff0477ac */ /* 0x000eac0008000800 */
[----:B------:R-:W3:Y:S01]  /*00b0*/  LDC.64 R10, c[0x0][0x390] ;  /* 0x0000e400ff0a7b82 */ /* 0x000ee20000000a00 */
[----:B------:R-:W4:Y:S01]  /*00c0*/  LDCU.64 UR6, c[0x0][0x358] ;  /* 0x00006b00ff0677ac */ /* 0x000f220008000a00 */
[----:B------:R-:W0:Y:S06]  /*00d0*/  LDCU UR8, c[0x0][0x3a4] ;  /* 0x00007480ff0877ac */ /* 0x000e2c0008000800 */
[----:B------:R-:W0:Y:S01]  /*00e0*/  LDC.64 R8, c[0x0][0x380] ;  /* 0x0000e000ff087b82 */ /* 0x000e220000000a00 */
[----:B-1----:R-:W-:Y:S01]  /*00f0*/  IMAD R24, R24, UR5, RZ ;  /* 0x0000000518187c24 */ /* 0x002fe2000f8e02ff */
[----:B--2---:R-:W-:-:S06]  /*0100*/  UIADD3 UR4, UPT, UPT, UR4, -0x1, URZ ;  /* 0xffffffff04047890 */ /* 0x004fcc000fffe0ff */
[----:B------:R-:W1:Y:S06]  /*0110*/  LDC.64 R6, c[0x0][0x388] ;  /* 0x0000e200ff067b82 */ /* 0x000e6c0000000a00 */
.L_x_10:
[----:B0-2---:R-:W-:-:S04]  /*0120*/  IMAD R5, R26, UR4, R25 ;  /* 0x000000041a057c24 */ /* 0x005fc8000f8e0219 */
[----:B------:R-:W-:-:S04]  /*0130*/  IMAD.WIDE R14, R5, 0x4, R8 ;  /* 0x00000004050e7825 */ /* 0x000fc800078e0208 */
[C---:B-1----:R-:W-:Y:S01]  /*0140*/  IMAD.WIDE R16, R5.reuse, 0x4, R6 ;  /* 0x0000000405107825 */ /* 0x042fe200078e0206 */
[----:B----4-:R-:W2:Y:S03]  /*0150*/  LDG.E R12, desc[UR6][R14.64] ;  /* 0x000000060e0c7981 */ /* 0x010ea6000c1e1900 */
[----:B---3--:R-:W-:Y:S01]  /*0160*/  IMAD.WIDE R4, R5, 0x4, R10 ;  /* 0x0000000405047825 */ /* 0x008fe200078e020a */
[----:B------:R-:W3:Y:S04]  /*0170*/  LDG.E R3, desc[UR6][R16.64] ;  /* 0x0000000610037981 */ /* 0x000ee8000c1e1900 */
[----:B------:R0:W5:Y:S01]  /*0180*/  LDG.E R0, desc[UR6][R4.64] ;  /* 0x0000000604007981 */ /* 0x000162000c1e1900 */
[----:B------:R-:W-:Y:S01]  /*0190*/  BSSY.RECONVERGENT B0, `(.L_x_2) ;  /* 0x0000047000007945 */ /* 0x000fe20003800200 */
[----:B------:R-:W-:Y:S01]  /*01a0*/  HFMA2 R2, -RZ, RZ, 1.875, 0 ;  /* 0x3f800000ff027431 */ /* 0x000fe200000001ff */
[----:B------:R-:W-:-:S02]  /*01b0*/  MOV R13, 0x3f800000 ;  /* 0x3f800000000d7802 */ /* 0x000fc40000000f00 */
[----:B--2---:R-:W-:Y:S02]  /*01c0*/  FSETP.NEU.AND P0, PT, R12, 1, PT ;  /* 0x3f8000000c00780b */ /* 0x004fe40003f0d000 */
[----:B---3--:R-:W-:-:S11]  /*01d0*/  FSETP.NEU.AND P1, PT, R3, 1, PT ;  /* 0x3f8000000300780b */ /* 0x008fd60003f2d000 */
[----:B0-----:R-:W-:Y:S05]  /*01e0*/  @!P0 BRA `(.L_x_3) ;  /* 0x0000000400048947 */ /* 0x001fea0003800000 */
[----:B------:R-:W-:-:S13]  /*01f0*/  FSETP.NAN.AND P0, PT, |R12|, |R12|, PT ;  /* 0x4000000c0c00720b */ /* 0x000fda0003f08200 */
[----:B------:R-:W-:Y:S01]  /*0200*/  @P0 FADD R13, R12, 2 ;  /* 0x400000000c0d0421 */ /* 0x000fe20000000000 */
[----:B------:R-:W-:Y:S06]  /*0210*/  @P0 BRA `(.L_x_3) ;  /* 0x0000000000f80947 */ /* 0x000fec0003800000 */
[C---:B------:R-:W-:Y:S01]  /*0220*/  FMUL R13, |R12|.reuse, 16777216 ;  /* 0x4b8000000c0d7820 */ /* 0x040fe20000400200 */
[----:B------:R-:W-:Y:S01]  /*0230*/  FSETP.GEU.AND P0, PT, |R12|, 1.175494350822287508e-38, PT ;  /* 0x008000000c00780b */ /* 0x000fe20003f0e200 */
[----:B------:R-:W-:-:S03]  /*0240*/  HFMA2 R21, -RZ, RZ, 0.771484375, 0.21533203125 ;  /* 0x3a2c32e4ff157431 */ /* 0x000fc600000001ff */
[----:B------:R-:W-:Y:S02]  /*0250*/  FSEL R13, R13, |R12|, !P0 ;  /* 0x4000000c0d0d7208 */ /* 0x000fe40004000000 */
[----:B------:R-:W-:Y:S02]  /*0260*/  FSEL R16, RZ, -24, P0 ;  /* 0xc1c00000ff107808 */ /* 0x000fe40000000000 */
[----:B------:R-:W-:Y:S02]  /*0270*/  IADD3 R14, PT, PT, R13, -0x3f3504f3, RZ ;  /* 0xc0cafb0d0d0e7810 */ /* 0x000fe40007ffe0ff */
[----:B------:R-:W-:Y:S02]  /*0280*/  FSETP.NEU.AND P0, PT, |R12|, +INF , PT ;  /* 0x7f8000000c00780b */ /* 0x000fe40003f0d200 */
[----:B------:R-:W-:Y:S02]  /*0290*/  LOP3.LUT R14, R14, 0xff800000, RZ, 0xc0, !PT ;  /* 0xff8000000e0e7812 */ /* 0x000fe400078ec0ff */
[----:B------:R-:W-:-:S02]  /*02a0*/  FSETP.NEU.AND P0, PT, R12, RZ, P0 ;  /* 0x000000ff0c00720b */ /* 0x000fc4000070d000 */
[----:B------:R-:W-:-:S05]  /*02b0*/  IADD3 R13, PT, PT, R13, -R14, RZ ;  /* 0x8000000e0d0d7210 */ /* 0x000fca0007ffe0ff */
[C---:B------:R-:W-:Y:S01]  /*02c0*/  FADD R18, R13.reuse, 1 ;  /* 0x3f8000000d127421 */ /* 0x040fe20000000000 */
[----:B------:R-:W-:Y:S01]  /*02d0*/  FADD R17, R13, -1 ;  /* 0xbf8000000d117421 */ /* 0x000fe20000000000 */
[----:B------:R-:W-:-:S03]  /*02e0*/  I2FP.F32.S32 R13, R14 ;  /* 0x0000000e000d7245 */ /* 0x000fc60000201400 */
[----:B------:R-:W-:Y:S01]  /*02f0*/  FADD R15, R17, R17 ;  /* 0x00000011110f7221 */ /* 0x000fe20000000000 */
[----:B------:R-:W0:Y:S03]  /*0300*/  MUFU.RCP R18, R18 ;  /* 0x0000001200127308 */ /* 0x000e260000001000 */
[----:B0-----:R-:W-:Y:S01]  /*0310*/  FMUL R14, R18, R15 ;  /* 0x0000000f120e7220 */ /* 0x001fe20000400000 */
[----:B------:R-:W-:-:S03]  /*0320*/  FFMA R15, R13, 1.1920928955078125e-07, R16 ;  /* 0x340000000d0f7823 */ /* 0x000fc60000000010 */
[----:B------:R-:W-:Y:S01]  /*0330*/  FADD R19, R17, -R14 ;  /* 0x8000000e11137221 */ /* 0x000fe20000000000 */
[CC--:B------:R-:W-:Y:S01]  /*0340*/  FMUL R16, R14.reuse, R14.reuse ;  /* 0x0000000e0e107220 */ /* 0x0c0fe20000400000 */
[----:B------:R-:W-:Y:S02]  /*0350*/  FFMA R13, R14, 1.4426950216293334961, R15 ;  /* 0x3fb8aa3b0e0d7823 */ /* 0x000fe4000000000f */
[----:B------:R-:W-:Y:S01]  /*0360*/  FADD R20, R19, R19 ;  /* 0x0000001313147221 */ /* 0x000fe20000000000 */
[C---:B------:R-:W-:Y:S01]  /*0370*/  FFMA R19, R16.reuse, R21, 0.0032181653659790754318 ;  /* 0x3b52e7db10137423 */ /* 0x040fe20000000015 */
[----:B------:R-:W-:Y:S02]  /*0380*/  FADD R15, R15, -R13 ;  /* 0x8000000d0f0f7221 */ /* 0x000fe40000000000 */
[----:B------:R-:W-:Y:S01]  /*0390*/  FFMA R17, R17, -R14, R20 ;  /* 0x8000000e11117223 */ /* 0x000fe20000000014 */
[----:B------:R-:W-:Y:S01]  /*03a0*/  FFMA R19, R16, R19, 0.018033718690276145935 ;  /* 0x3c93bb7310137423 */ /* 0x000fe20000000013 */
[----:B------:R-:W-:-:S02]  /*03b0*/  FFMA R20, R14, 1.4426950216293334961, R15 ;  /* 0x3fb8aa3b0e147823 */ /* 0x000fc4000000000f */
[----:B------:R-:W-:Y:S01]  /*03c0*/  FMUL R17, R18, R17 ;  /* 0x0000001112117220 */ /* 0x000fe20000400000 */
[----:B------:R-:W-:-:S03]  /*03d0*/  FFMA R19, R16, R19, 0.12022458761930465698 ;  /* 0x3df6384f10137423 */ /* 0x000fc60000000013 */
[----:B------:R-:W-:Y:S01]  /*03e0*/  FFMA R15, R17, 1.4426950216293334961, R20 ;  /* 0x3fb8aa3b110f7823 */ /* 0x000fe20000000014 */
[----:B------:R-:W-:-:S03]  /*03f0*/  FMUL R19, R16, R19 ;  /* 0x0000001310137220 */ /* 0x000fc60000400000 */
[----:B------:R-:W-:Y:S01]  /*0400*/  FFMA R18, R14, 1.9251366722983220825e-08, R15 ;  /* 0x32a55e340e127823 */ /* 0x000fe2000000000f */
[----:B------:R-:W-:-:S04]  /*0410*/  FMUL R16, R19, 3 ;  /* 0x4040000013107820 */ /* 0x000fc80000400000 */
[----:B------:R-:W-:-:S04]  /*0420*/  FFMA R16, R17, R16, R18 ;  /* 0x0000001011107223 */ /* 0x000fc80000000012 */
[----:B------:R-:W-:-:S04]  /*0430*/  FFMA R16, R14, R19, R16 ;  /* 0x000000130e107223 */ /* 0x000fc80000000010 */
[----:B------:R-:W-:-:S04]  /*0440*/  FADD R14, R13, R16 ;  /* 0x000000100d0e7221 */ /* 0x000fc80000000000 */
[----:B------:R-:W-:Y:S01]  /*0450*/  FMUL R15, R14, 2 ;  /* 0x400000000e0f7820 */ /* 0x000fe20000400000 */
[----:B------:R-:W-:-:S03]  /*0460*/  FADD R13, -R13, R14 ;  /* 0x0000000e0d0d7221 */ /* 0x000fc60000000100 */
[----:B------:R-:W0:Y:S01]  /*0470*/  FRND R18, R15 ;  /* 0x0000000f00127307 */ /* 0x000e220000201000 */
[----:B------:R-:W-:Y:S01]  /*0480*/  FADD R13, R16, -R13 ;  /* 0x8000000d100d7221 */ /* 0x000fe20000000000 */
[----:B------:R-:W-:Y:S01]  /*0490*/  FFMA R14, R14, 2, -R15 ;  /* 0x400000000e0e7823 */ /* 0x000fe2000000080f */
[----:B------:R-:W-:Y:S02]  /*04a0*/  MOV R16, 0x391fcb8e ;  /* 0x391fcb8e00107802 */ /* 0x000fe40000000f00 */
[----:B------:R-:W-:Y:S01]  /*04b0*/  FSETP.GT.AND P3, PT, |R15|, 152, PT ;  /* 0x431800000f00780b */ /* 0x000fe20003f64200 */
[----:B------:R-:W-:Y:S02]  /*04c0*/  FFMA R14, R13, 2, R14 ;  /* 0x400000000d0e7823 */ /* 0x000fe4000000000e */
[----:B------:R-:W1:Y:S01]  /*04d0*/  F2I.NTZ R17, R15 ;  /* 0x0000000f00117305 */ /* 0x000e620000203100 */
[----:B0-----:R-:W-:Y:S01]  /*04e0*/  FADD R13, R15, -R18 ;  /* 0x800000120f0d7221 */ /* 0x001fe20000000000 */
[----:B------:R-:W-:-:S03]  /*04f0*/  FSETP.GT.AND P2, PT, R18, RZ, PT ;  /* 0x000000ff1200720b */ /* 0x000fc60003f44000 */
[----:B------:R-:W-:-:S04]  /*0500*/  FADD R13, R13, R14 ;  /* 0x0000000e0d0d7221 */ /* 0x000fc80000000000 */
[----:B------:R-:W-:-:S04]  /*0510*/  FFMA R14, R13, R16, 0.0013391353422775864601 ;  /* 0x3aaf85ed0d0e7423 */ /* 0x000fc80000000010 */
[----:B------:R-:W-:-:S04]  /*0520*/  FFMA R14, R13, R14, 0.0096188392490148544312 ;  /* 0x3c1d98560d0e7423 */ /* 0x000fc8000000000e */
[----:B------:R-:W-:-:S04]  /*0530*/  FFMA R14, R13, R14, 0.055503588169813156128 ;  /* 0x3d6357bb0d0e7423 */ /* 0x000fc8000000000e */
[----:B------:R-:W-:Y:S01]  /*0540*/  FFMA R16, R13, R14, 0.24022644758224487305 ;  /* 0x3e75fdec0d107423 */ /* 0x000fe2000000000e */
[----:B------:R-:W-:Y:S02]  /*0550*/  SEL R14, RZ, 0x83000000, P2 ;  /* 0x83000000ff0e7807 */ /* 0x000fe40001000000 */
[----:B------:R-:W-:Y:S01]  /*0560*/  FSETP.GEU.AND P2, PT, R15, RZ, PT ;  /* 0x000000ff0f00720b */ /* 0x000fe20003f4e000 */
[----:B------:R-:W-:Y:S01]  /*0570*/  FFMA R18, R13, R16, 0.69314718246459960938 ;  /* 0x3f3172180d127423 */ /* 0x000fe20000000010 */
[----:B------:R-:W-:Y:S02]  /*0580*/  IADD3 R16, PT, PT, R14, 0x7f000000, RZ ;  /* 0x7f0000000e107810 */ /* 0x000fe40007ffe0ff */
[----:B-1----:R-:W-:Y:S01]  /*0590*/  LEA R17, R17, -R14, 0x17 ;  /* 0x8000000e11117211 */ /* 0x002fe200078eb8ff */
[----:B------:R-:W-:Y:S01]  /*05a0*/  FFMA R15, R13, R18, 1 ;  /* 0x3f8000000d0f7423 */ /* 0x000fe20000000012 */
[----:B------:R-:W-:Y:S01]  /*05b0*/  @!P0 FADD R14, R12, R12 ;  /* 0x0000000c0c0e8221 */ /* 0x000fe20000000000 */
[----:B------:R-:W-:-:S02]  /*05c0*/  FSEL R13, RZ, +INF , !P2 ;  /* 0x7f800000ff0d7808 */ /* 0x000fc40005000000 */
[----:B------:R-:W-:-:S04]  /*05d0*/  FMUL R16, R16, R15 ;  /* 0x0000000f10107220 */ /* 0x000fc80000400000 */
[----:B------:R-:W-:Y:S01]  /*05e0*/  @!P3 FMUL R13, R17, R16 ;  /* 0x00000010110db220 */ /* 0x000fe20000400000 */
[----:B------:R-:W-:-:S07]  /*05f0*/  @!P0 LOP3.LUT R13, R14, 0x7fffffff, RZ, 0xc0, !PT ;  /* 0x7fffffff0e0d8812 */ /* 0x000fce00078ec0ff */
.L_x_3:
[----:B------:R-:W-:Y:S05]  /*0600*/  BSYNC.RECONVERGENT B0 ;  /* 0x0000000000007941 */ /* 0x000fea0003800200 */
.L_x_2:
[----:B------:R-:W-:Y:S04]  /*0610*/  BSSY.RECONVERGENT B0, `(.L_x_4) ;  /* 0x0000043000007945 */ /* 0x000fe80003800200 */
[----:B------:R-:W-:Y:S05]  /*0620*/  @!P1 BRA `(.L_x_5) ;  /* 0x0000000400049947 */ /* 0x000fea0003800000 */
[----:B------:R-:W-:-:S13]  /*0630*/  FSETP.NAN.AND P0, PT, |R3|, |R3|, PT ;  /* 0x400000030300720b */ /* 0x000fda0003f08200 */
[----:B------:R-:W-:Y:S01]  /*0640*/  @P0 FADD R2, R3, 2 ;  /* 0x4000000003020421 */ /* 0x000fe20000000000 */
[----:B------:R-:W-:Y:S06]  /*0650*/  @P0 BRA `(.L_x_5) ;  /* 0x0000000000f80947 */ /* 0x000fec0003800000 */
[C---:B------:R-:W-:Y:S01]  /*0660*/  FMUL R2, |R3|.reuse, 16777216 ;  /* 0x4b80000003027820 */ /* 0x040fe20000400200 */
[----:B------:R-:W-:Y:S01]  /*0670*/  FSETP.GEU.AND P0, PT, |R3|, 1.175494350822287508e-38, PT ;  /* 0x008000000300780b */ /* 0x000fe20003f0e200 */
[----:B------:R-:W-:-:S03]  /*0680*/  HFMA2 R21, -RZ, RZ, 0.771484375, 0.21533203125 ;  /* 0x3a2c32e4ff157431 */ /* 0x000fc600000001ff */
[----:B------:R-:W-:-:S04]  /*0690*/  FSEL R2, R2, |R3|, !P0 ;  /* 0x4000000302027208 */ /* 0x000fc80004000000 */
[----:B------:R-:W-:-:S04]  /*06a0*/  IADD3 R14, PT, PT, R2, -0x3f3504f3, RZ ;  /* 0xc0cafb0d020e7810 */ /* 0x000fc80007ffe0ff */
[----:B------:R-:W-:-:S04]  /*06b0*/  LOP3.LUT R15, R14, 0xff800000, RZ, 0xc0, !PT ;  /* 0xff8000000e0f7812 */ /* 0x000fc800078ec0ff */
[-C--:B------:R-:W-:Y:S02]  /*06c0*/  IADD3 R2, PT, PT, R2, -R15.reuse, RZ ;  /* 0x8000000f02027210 */ /* 0x080fe40007ffe0ff */
[----:B------:R-:W-:-:S03]  /*06d0*/  I2FP.F32.S32 R15, R15 ;  /* 0x0000000f000f7245 */ /* 0x000fc60000201400 */
[C---:B------:R-:W-:Y:S01]  /*06e0*/  FADD R16, R2.reuse, 1 ;  /* 0x3f80000002107421 */ /* 0x040fe20000000000 */
[----:B------:R-:W-:Y:S01]  /*06f0*/  FADD R17, R2, -1 ;  /* 0xbf80000002117421 */ /* 0x000fe20000000000 */
[----:B------:R-:W-:Y:S02]  /*0700*/  FSEL R2, RZ, -24, P0 ;  /* 0xc1c00000ff027808 */ /* 0x000fe40000000000 */
[----:B------:R-:W-:Y:S01]  /*0710*/  FSETP.NEU.AND P0, PT, |R3|, +INF , PT ;  /* 0x7f8000000300780b */ /* 0x000fe20003f0d200 */
[----:B------:R-:W-:Y:S01]  /*0720*/  FADD R19, R17, R17 ;  /* 0x0000001111137221 */ /* 0x000fe20000000000 */
[----:B------:R-:W0:Y:S01]  /*0730*/  MUFU.RCP R16, R16 ;  /* 0x0000001000107308 */ /* 0x000e220000001000 */
[----:B------:R-:W-:Y:S01]  /*0740*/  FFMA R15, R15, 1.1920928955078125e-07, R2 ;  /* 0x340000000f0f7823 */ /* 0x000fe20000000002 */
[----:B------:R-:W-:-:S13]  /*0750*/  FSETP.NEU.AND P0, PT, R3, RZ, P0 ;  /* 0x000000ff0300720b */ /* 0x000fda000070d000 */
[----:B------:R-:W-:Y:S01]  /*0760*/  @!P0 FADD R3, R3, R3 ;  /* 0x0000000303038221 */ /* 0x000fe20000000000 */
[----:B0-----:R-:W-:-:S04]  /*0770*/  FMUL R14, R16, R19 ;  /* 0x00000013100e7220 */ /* 0x001fc80000400000 */
        /* <DEDUP_REMOVED lines=40> */
[----:B------:R-:W-:-:S03]  /*0a00*/  FSEL R2, RZ, +INF , !P1 ;  /* 0x7f800000ff027808 */ /* 0x000fc60004800000 */
[----:B------:R-:W-:-:S04]  /*0a10*/  FMUL R17, R17, R14 ;  /* 0x0000000e11117220 */ /* 0x000fc80000400000 */
[----:B------:R-:W-:Y:S01]  /*0a20*/  @!P2 FMUL R2, R16, R17 ;  /* 0x000000111002a220 */ /* 0x000fe20000400000 */
[----:B------:R-:W-:-:S07]  /*0a30*/  @!P0 LOP3.LUT R2, R3, 0x7fffffff, RZ, 0xc0, !PT ;  /* 0x7fffffff03028812 */ /* 0x000fce00078ec0ff */
.L_x_5:
[----:B------:R-:W-:Y:S05]  /*0a40*/  BSYNC.RECONVERGENT B0 ;  /* 0x0000000000007941 */ /* 0x000fea0003800200 */
.L_x_4:
[----:B------:R-:W-:Y:S01]  /*0a50*/  FADD R3, R2, R13 ;  /* 0x0000000d02037221 */ /* 0x000fe20000000000 */
[----:B------:R-:W-:Y:S01]  /*0a60*/  IADD3 R25, PT, PT, R24, R25, RZ ;  /* 0x0000001918197210 */ /* 0x000fe20007ffe0ff */
[----:B------:R-:W-:Y:S02]  /*0a70*/  BSSY.RECONVERGENT B0, `(.L_x_6) ;  /* 0x0000049000007945 */ /* 0x000fe40003800200 */
[C---:B------:R-:W-:Y:S01]  /*0a80*/  FMUL R14, |R3|.reuse, 16777216 ;  /* 0x4b800000030e7820 */ /* 0x040fe20000400200 */
[C---:B------:R-:W-:Y:S02]  /*0a90*/  FSETP.GEU.AND P0, PT, |R3|.reuse, 1.175494350822287508e-38, PT ;  /* 0x008000000300780b */ /* 0x040fe40003f0e200 */
[----:B------:R-:W-:Y:S02]  /*0aa0*/  FSETP.NEU.AND P3, PT, R3, 1, PT ;  /* 0x3f8000000300780b */ /* 0x000fe40003f6d000 */
[----:B------:R-:W-:Y:S02]  /*0ab0*/  FSEL R14, R14, |R3|, !P0 ;  /* 0x400000030e0e7208 */ /* 0x000fe40004000000 */
[----:B------:R-:W-:-:S02]  /*0ac0*/  ISETP.GE.AND P1, PT, R25, R26, PT ;  /* 0x0000001a1900720c */ /* 0x000fc40003f26270 */
[----:B------:R-:W-:-:S04]  /*0ad0*/  IADD3 R15, PT, PT, R14, -0x3f3504f3, RZ ;  /* 0xc0cafb0d0e0f7810 */ /* 0x000fc80007ffe0ff */
[----:B------:R-:W-:Y:S02]  /*0ae0*/  LOP3.LUT R17, R15, 0xff800000, RZ, 0xc0, !PT ;  /* 0xff8000000f117812 */ /* 0x000fe400078ec0ff */
[----:B------:R-:W-:Y:S02]  /*0af0*/  FSEL R15, RZ, -24, P0 ;  /* 0xc1c00000ff0f7808 */ /* 0x000fe40000000000 */
[-C--:B------:R-:W-:Y:S02]  /*0b00*/  IADD3 R14, PT, PT, R14, -R17.reuse, RZ ;  /* 0x800000110e0e7210 */ /* 0x080fe40007ffe0ff */
[----:B------:R-:W-:-:S03]  /*0b10*/  I2FP.F32.S32 R16, R17 ;  /* 0x0000001100107245 */ /* 0x000fc60000201400 */
[C---:B------:R-:W-:Y:S01]  /*0b20*/  FADD R18, R14.reuse, 1 ;  /* 0x3f8000000e127421 */ /* 0x040fe20000000000 */
[----:B------:R-:W-:Y:S01]  /*0b30*/  FADD R19, R14, -1 ;  /* 0xbf8000000e137421 */ /* 0x000fe20000000000 */
[----:B------:R-:W-:-:S03]  /*0b40*/  FFMA R17, R16, 1.1920928955078125e-07, R15 ;  /* 0x3400000010117823 */ /* 0x000fc6000000000f */
[----:B------:R-:W-:Y:S01]  /*0b50*/  FADD R21, R19, R19 ;  /* 0x0000001313157221 */ /* 0x000fe20000000000 */
[----:B------:R-:W0:Y:S03]  /*0b60*/  MUFU.RCP R18, R18 ;  /* 0x0000001200127308 */ /* 0x000e260000001000 */
[----:B0-----:R-:W-:Y:S01]  /*0b70*/  FMUL R14, R18, R21 ;  /* 0x00000015120e7220 */ /* 0x001fe20000400000 */
[----:B------:R-:W-:-:S03]  /*0b80*/  IMAD.MOV.U32 R21, RZ, RZ, 0x3a2c32e4 ;  /* 0x3a2c32e4ff157424 */ /* 0x000fc600078e00ff */
[----:B------:R-:W-:Y:S01]  /*0b90*/  FADD R15, R19, -R14 ;  /* 0x8000000e130f7221 */ /* 0x000fe20000000000 */
[----:B------:R-:W-:-:S03]  /*0ba0*/  FMUL R16, R14, R14 ;  /* 0x0000000e0e107220 */ /* 0x000fc60000400000 */
[----:B------:R-:W-:Y:S01]  /*0bb0*/  FADD R20, R15, R15 ;  /* 0x0000000f0f147221 */ /* 0x000fe20000000000 */
[----:B------:R-:W-:Y:S01]  /*0bc0*/  FFMA R15, R14, 1.4426950216293334961, R17 ;  /* 0x3fb8aa3b0e0f7823 */ /* 0x000fe20000000011 */
[C---:B------:R-:W-:Y:S02]  /*0bd0*/  FFMA R21, R16.reuse, R21, 0.0032181653659790754318 ;  /* 0x3b52e7db10157423 */ /* 0x040fe40000000015 */
[----:B------:R-:W-:Y:S01]  /*0be0*/  FFMA R19, R19, -R14, R20 ;  /* 0x8000000e13137223 */ /* 0x000fe20000000014 */
[----:B------:R-:W-:Y:S01]  /*0bf0*/  FADD R17, R17, -R15 ;  /* 0x8000000f11117221 */ /* 0x000fe20000000000 */
[----:B------:R-:W-:Y:S02]  /*0c00*/  FFMA R21, R16, R21, 0.018033718690276145935 ;  /* 0x3c93bb7310157423 */ /* 0x000fe40000000015 */
[----:B------:R-:W-:Y:S01]  /*0c10*/  FMUL R19, R18, R19 ;  /* 0x0000001312137220 */ /* 0x000fe20000400000 */
[----:B------:R-:W-:Y:S01]  /*0c20*/  FFMA R18, R14, 1.4426950216293334961, R17 ;  /* 0x3fb8aa3b0e127823 */ /* 0x000fe20000000011 */
[----:B------:R-:W-:-:S03]  /*0c30*/  FFMA R21, R16, R21, 0.12022458761930465698 ;  /* 0x3df6384f10157423 */ /* 0x000fc60000000015 */
[----:B------:R-:W-:Y:S01]  /*0c40*/  FFMA R17, R19, 1.4426950216293334961, R18 ;  /* 0x3fb8aa3b13117823 */ /* 0x000fe20000000012 */
[----:B------:R-:W-:Y:S01]  /*0c50*/  FMUL R21, R16, R21 ;  /* 0x0000001510157220 */ /* 0x000fe20000400000 */
[----:B------:R-:W-:Y:S02]  /*0c60*/  HFMA2 R18, -RZ, RZ, 0.64013671875, -15.109375 ;  /* 0x391fcb8eff127431 */ /* 0x000fe400000001ff */
        /* <DEDUP_REMOVED lines=9> */
[----:B------:R-:W-:Y:S01]  /*0d00*/  FADD R16, R17, -R14 ;  /* 0x8000000e11107221 */ /* 0x000fe20000000000 */
[----:B------:R-:W-:-:S03]  /*0d10*/  FSETP.GEU.AND P2, PT, R14, RZ, PT ;  /* 0x000000ff0e00720b */ /* 0x000fc60003f4e000 */
[----:B------:R-:W-:Y:S02]  /*0d20*/  FADD R15, R15, R16 ;  /* 0x000000100f0f7221 */ /* 0x000fe40000000000 */
[----:B------:R1:W2:Y:S01]  /*0d30*/  F2I.NTZ R17, R14 ;  /* 0x0000000e00117305 */ /* 0x0002a20000203100 */
[----:B0-----:R-:W-:Y:S01]  /*0d40*/  FADD R16, R14, -R19 ;  /* 0x800000130e107221 */ /* 0x001fe20000000000 */
[----:B------:R-:W-:-:S03]  /*0d50*/  FSETP.GT.AND P0, PT, R19, RZ, PT ;  /* 0x000000ff1300720b */ /* 0x000fc60003f04000 */
[----:B------:R-:W-:-:S04]  /*0d60*/  FADD R15, R15, R16 ;  /* 0x000000100f0f7221 */ /* 0x000fc80000000000 */
[C---:B------:R-:W-:Y:S01]  /*0d70*/  FFMA R16, R15.reuse, R18, 0.0013391353422775864601 ;  /* 0x3aaf85ed0f107423 */ /* 0x040fe20000000012 */
[----:B------:R-:W-:Y:S02]  /*0d80*/  SEL R18, RZ, 0x83000000, P0 ;  /* 0x83000000ff127807 */ /* 0x000fe40000000000 */
[----:B------:R-:W-:Y:S01]  /*0d90*/  FSETP.GT.AND P0, PT, |R14|, 152, PT ;  /* 0x431800000e00780b */ /* 0x000fe20003f04200 */
[----:B------:R-:W-:Y:S01]  /*0da0*/  FFMA R16, R15, R16, 0.0096188392490148544312 ;  /* 0x3c1d98560f107423 */ /* 0x000fe20000000010 */
[----:B-1----:R-:W-:-:S03]  /*0db0*/  MOV R14, 0x3f800000 ;  /* 0x3f800000000e7802 */ /* 0x002fc60000000f00 */
[----:B------:R-:W-:-:S04]  /*0dc0*/  FFMA R16, R15, R16, 0.055503588169813156128 ;  /* 0x3d6357bb0f107423 */ /* 0x000fc80000000010 */
[----:B------:R-:W-:-:S04]  /*0dd0*/  FFMA R16, R15, R16, 0.24022644758224487305 ;  /* 0x3e75fdec0f107423 */ /* 0x000fc80000000010 */
[----:B------:R-:W-:-:S04]  /*0de0*/  FFMA R16, R15, R16, 0.69314718246459960938 ;  /* 0x3f3172180f107423 */ /* 0x000fc80000000010 */
[----:B------:R-:W-:Y:S01]  /*0df0*/  FFMA R16, R15, R16, 1 ;  /* 0x3f8000000f107423 */ /* 0x000fe20000000010 */
[----:B------:R-:W-:Y:S02]  /*0e00*/  IADD3 R15, PT, PT, R18, 0x7f000000, RZ ;  /* 0x7f000000120f7810 */ /* 0x000fe40007ffe0ff */
[----:B--2---:R-:W-:-:S03]  /*0e10*/  LEA R18, R17, -R18, 0x17 ;  /* 0x8000001211127211 */ /* 0x004fc600078eb8ff */
[----:B------:R-:W-:-:S04]  /*0e20*/  FMUL R15, R16, R15 ;  /* 0x0000000f100f7220 */ /* 0x000fc80000400000 */
[----:B------:R-:W-:Y:S01]  /*0e30*/  FMUL R15, R15, R18 ;  /* 0x000000120f0f7220 */ /* 0x000fe20000400000 */
[----:B------:R-:W-:Y:S01]  /*0e40*/  @P0 FSEL R15, RZ, +INF , !P2 ;  /* 0x7f800000ff0f0808 */ /* 0x000fe20005000000 */
[----:B------:R-:W-:Y:S06]  /*0e50*/  @!P3 BRA `(.L_x_7) ;  /* 0x000000000028b947 */ /* 0x000fec0003800000 */
[----:B------:R-:W-:-:S13]  /*0e60*/  FSETP.NAN.AND P0, PT, |R3|, |R3|, PT ;  /* 0x400000030300720b */ /* 0x000fda0003f08200 */
[----:B------:R-:W-:Y:S01]  /*0e70*/  @P0 FADD R14, R3, 1 ;  /* 0x3f800000030e0421 */ /* 0x000fe20000000000 */
[----:B------:R-:W-:Y:S06]  /*0e80*/  @P0 BRA `(.L_x_7) ;  /* 0x00000000001c0947 */ /* 0x000fec0003800000 */
[----:B------:R-:W-:-:S04]  /*0e90*/  FSETP.NEU.AND P0, PT, |R3|, +INF , PT ;  /* 0x7f8000000300780b */ /* 0x000fc80003f0d200 */
[----:B------:R-:W-:-:S13]  /*0ea0*/  FSETP.NEU.AND P0, PT, R3, RZ, P0 ;  /* 0x000000ff0300720b */ /* 0x000fda000070d000 */
[----:B------:R-:W-:Y:S01]  /*0eb0*/  @!P0 FADD R14, R3, R3 ;  /* 0x00000003030e8221 */ /* 0x000fe20000000000 */
[----:B------:R-:W-:Y:S06]  /*0ec0*/  @!P0 BRA `(.L_x_7) ;  /* 0x00000000000c8947 */ /* 0x000fec0003800000 */
[----:B------:R-:W-:Y:S02]  /*0ed0*/  FSETP.GEU.AND P0, PT, R13, -R2, PT ;  /* 0x800000020d00720b */ /* 0x000fe40003f0e000 */
[----:B------:R-:W-:-:S11]  /*0ee0*/  MOV R14, R15 ;  /* 0x0000000f000e7202 */ /* 0x000fd60000000f00 */
[----:B------:R-:W-:-:S07]  /*0ef0*/  @!P0 FADD R14, -R15, -RZ ;  /* 0x800000ff0f0e8221 */ /* 0x000fce0000000100 */
.L_x_7:
[----:B------:R-:W-:Y:S05]  /*0f00*/  BSYNC.RECONVERGENT B0 ;  /* 0x0000000000007941 */ /* 0x000fea0003800200 */
.L_x_6:
[----:B------:R-:W0:Y:S01]  /*0f10*/  F2F.F64.F32 R14, R14 ;  /* 0x0000000e000e7310 */ /* 0x000e220000201800 */
[----:B------:R-:W-:Y:S01]  /*0f20*/  HFMA2 R2, -RZ, RZ, 0, 5.9604644775390625e-08 ;  /* 0x00000001ff027431 */ /* 0x000fe200000001ff */
[----:B------:R-:W-:Y:S06]  /*0f30*/  BSSY.RECONVERGENT B0, `(.L_x_8) ;  /* 0x0000012000007945 */ /* 0x000fec0003800200 */
[----:B------:R-:W1:Y:S08]  /*0f40*/  F2F.F64.F32 R12, R12 ;  /* 0x0000000c000c7310 */ /* 0x000e700000201800 */
[----:B0-----:R-:W0:Y:S01]  /*0f50*/  MUFU.RCP64H R3, R15 ;  /* 0x0000000f00037308 */ /* 0x001e220000001800 */
[----:B-1----:R-:W-:-:S02]  /*0f60*/  DMUL R20, R12, -39.5 ;  /* 0xc043c0000c147828 */ /* 0x002fc40000000000 */
[----:B0-----:R-:W-:-:S08]  /*0f70*/  DFMA R16, -R14, R2, 1 ;  /* 0x3ff000000e10742b */ /* 0x001fd00000000102 */
[----:B------:R-:W-:Y:S01]  /*0f80*/  FSETP.GEU.AND P2, PT, |R21|, 6.5827683646048100446e-37, PT ;  /* 0x036000001500780b */ /* 0x000fe20003f4e200 */
[----:B------:R-:W-:-:S08]  /*0f90*/  DFMA R16, R16, R16, R16 ;  /* 0x000000101010722b */ /* 0x000fd00000000010 */
[----:B------:R-:W-:-:S08]  /*0fa0*/  DFMA R16, R2, R16, R2 ;  /* 0x000000100210722b */ /* 0x000fd00000000002 */
[----:B------:R-:W-:-:S08]  /*0fb0*/  DFMA R2, -R14, R16, 1 ;  /* 0x3ff000000e02742b */ /* 0x000fd00000000110 */
[----:B------:R-:W-:-:S08]  /*0fc0*/  DFMA R2, R16, R2, R16 ;  /* 0x000000021002722b */ /* 0x000fd00000000010 */
[----:B------:R-:W-:-:S08]  /*0fd0*/  DMUL R16, R20, R2 ;  /* 0x0000000214107228 */ /* 0x000fd00000000000 */
[----:B------:R-:W-:-:S08]  /*0fe0*/  DFMA R18, -R14, R16, R20 ;  /* 0x000000100e12722b */ /* 0x000fd00000000114 */
[----:B------:R-:W-:-:S10]  /*0ff0*/  DFMA R2, R2, R18, R16 ;  /* 0x000000120202722b */ /* 0x000fd40000000010 */
[----:B------:R-:W-:-:S05]  /*1000*/  FFMA R13, RZ, R15, R3 ;  /* 0x0000000fff0d7223 */ /* 0x000fca0000000003 */
[----:B------:R-:W-:-:S13]  /*1010*/  FSETP.GT.AND P0, PT, |R13|, 1.469367938527859385e-39, PT ;  /* 0x001000000d00780b */ /* 0x000fda0003f04200 */
[----:B------:R-:W-:Y:S05]  /*1020*/  @P0 BRA P2, `(.L_x_9) ;  /* 0x0000000000080947 */ /* 0x000fea0001000000 */
[----:B------:R-:W-:-:S07]  /*1030*/  MOV R28, 0x1050 ;  /* 0x00001050001c7802 */ /* 0x000fce0000000f00 */
[----:B-----5:R-:W-:Y:S05]  /*1040*/  CALL.REL.NOINC `($__internal_0_$__cuda_sm20_div_rn_f64_full) ;  /* 0x00000000001c7944 */ /* 0x020fea0003c00000 */
.L_x_9:
[----:B------:R-:W-:Y:S05]  /*1050*/  BSYNC.RECONVERGENT B0 ;  /* 0x0000000000007941 */ /* 0x000fea0003800200 */
.L_x_8:
[----:B------:R-:W0:Y:S01]  /*1060*/  F2F.F32.F64 R3, R2 ;  /* 0x0000000200037310 */ /* 0x000e220000301000 */
[----:B------:R-:W-:-:S04]  /*1070*/  IMAD.WIDE R4, R26, 0x4, R4 ;  /* 0x000000041a047825 */ /* 0x000fc800078e0204 */
[----:B0----5:R-:W-:-:S05]  /*1080*/  FFMA R13, R3, UR8, R0 ;  /* 0x00000008030d7c23 */ /* 0x021fca0008000000 */
[----:B------:R2:W-:Y:S01]  /*1090*/  STG.E desc[UR6][R4.64], R13 ;  /* 0x0000000d04007986 */ /* 0x0005e2000c101906 */
[----:B------:R-:W-:Y:S05]  /*10a0*/  @!P1 BRA `(.L_x_10) ;  /* 0xfffffff0001c9947 */ /* 0x000fea000383ffff */
[----:B------:R-:W-:Y:S05]  /*10b0*/  EXIT ;  /* 0x000000000000794d */ /* 0x000fea0003800000 */
        .weak           $__internal_0_$__cuda_sm20_div_rn_f64_full
        .type           $__internal_0_$__cuda_sm20_div_rn_f64_full,@function
        .size           $__internal_0_$__cuda_sm20_div_rn_f64_full,(.L_x_19 - $__internal_0_$__cuda_sm20_div_rn_f64_full)
$__internal_0_$__cuda_sm20_div_rn_f64_full:
[----:B------:R-:W-:Y:S01]  /*10c0*/  MOV R13, R21 ;  /* 0x00000015000d7202 */ /* 0x000fe20000000f00 */
[----:B------:R-:W-:Y:S01]  /*10d0*/  BSSY.RECONVERGENT B1, `(.L_x_11) ;  /* 0x000005a000017945 */ /* 0x000fe20003800200 */
[----:B------:R-:W-:Y:S02]  /*10e0*/  FSETP.GEU.AND P0, PT, |R15|, 1.469367938527859385e-39, PT ;  /* 0x001000000f00780b */ /* 0x000fe40003f0e200 */
[----:B------:R-:W-:Y:S02]  /*10f0*/  FSETP.GEU.AND P3, PT, |R13|, 1.469367938527859385e-39, PT ;  /* 0x001000000d00780b */ /* 0x000fe40003f6e200 */
[----:B------:R-:W-:Y:S02]  /*1100*/  LOP3.LUT R2, R15, 0x800fffff, RZ, 0xc0, !PT ;  /* 0x800fffff0f027812 */ /* 0x000fe400078ec0ff */
[----:B------:R-:W-:Y:S02]  /*1110*/  MOV R16, R14 ;  /* 0x0000000e00107202 */ /* 0x000fe40000000f00 */
[----:B------:R-:W-:-:S02]  /*1120*/  MOV R17, R15 ;  /* 0x0000000f00117202 */ /* 0x000fc40000000f00 */
[----:B------:R-:W-:Y:S01]  /*1130*/  LOP3.LUT R3, R2, 0x3ff00000, RZ, 0xfc, !PT ;  /* 0x3ff0000002037812 */ /* 0x000fe200078efcff */
[----:B------:R-:W-:Y:S01]  /*1140*/  IMAD.MOV.U32 R2, RZ, RZ, R14 ;  /* 0x000000ffff027224 */ /* 0x000fe200078e000e */
[----:B------:R-:W-:Y:S02]  /*1150*/  LOP3.LUT R27, R13, 0x7ff00000, RZ, 0xc0, !PT ;  /* 0x7ff000000d1b7812 */ /* 0x000fe400078ec0ff */
[----:B------:R-:W-:Y:S01]  /*1160*/  @!P0 DMUL R2, R16, 8.98846567431157953865e+307 ;  /* 0x7fe0000010028828 */ /* 0x000fe20000000000 */
[----:B------:R-:W-:Y:S02]  /*1170*/  @!P3 LOP3.LUT R18, R17, 0x7ff00000, RZ, 0xc0, !PT ;  /* 0x7ff000001112b812 */ /* 0x000fe400078ec0ff */
[----:B------:R-:W-:Y:S02]  /*1180*/  LOP3.LUT R30, R15, 0x7ff00000, RZ, 0xc0, !PT ;  /* 0x7ff000000f1e7812 */ /* 0x000fe400078ec0ff */
[----:B------:R-:W-:Y:S01]  /*1190*/  @!P3 ISETP.GE.U32.AND P4, PT, R27, R18, PT ;  /* 0x000000121b00b20c */ /* 0x000fe20003f86070 */
[----:B------:R-:W0:Y:S01]  /*11a0*/  MUFU.RCP64H R19, R3 ;  /* 0x0000000300137308 */ /* 0x000e220000001800 */
[----:B------:R-:W-:-:S02]  /*11b0*/  MOV R29, 0x1ca00000 ;  /* 0x1ca00000001d7802 */ /* 0x000fc40000000f00 */
[----:B------:R-:W-:Y:S02]  /*11c0*/  ISETP.GE.U32.AND P2, PT, R27, R30, PT ;  /* 0x0000001e1b00720c */ /* 0x000fe40003f46070 */
[C---:B------:R-:W-:Y:S02]  /*11d0*/  @!P3 SEL R21, R29.reuse, 0x63400000, !P4 ;  /* 0x634000001d15b807 */ /* 0x040fe40006000000 */
[----:B------:R-:W-:Y:S02]  /*11e0*/  MOV R12, R20 ;  /* 0x00000014000c7202 */ /* 0x000fe40000000f00 */
[----:B------:R-:W-:Y:S02]  /*11f0*/  SEL R15, R29, 0x63400000, !P2 ;  /* 0x634000001d0f7807 */ /* 0x000fe40005000000 */
[--C-:B------:R-:W-:Y:S02]  /*1200*/  @!P3 LOP3.LUT R21, R21, 0x80000000, R13.reuse, 0xf8, !PT ;  /* 0x800000001515b812 */ /* 0x100fe400078ef80d */
[----:B------:R-:W-:-:S02]  /*1210*/  LOP3.LUT R15, R15, 0x800fffff, R13, 0xf8, !PT ;  /* 0x800fffff0f0f7812 */ /* 0x000fc400078ef80d */
[----:B------:R-:W-:Y:S02]  /*1220*/  @!P3 LOP3.LUT R21, R21, 0x100000, RZ, 0xfc, !PT ;  /* 0x001000001515b812 */ /* 0x000fe400078efcff */
[----:B------:R-:W-:Y:S02]  /*1230*/  MOV R14, R12 ;  /* 0x0000000c000e7202 */ /* 0x000fe40000000f00 */
[----:B------:R-:W-:Y:S02]  /*1240*/  @!P3 MOV R20, RZ ;  /* 0x000000ff0014b202 */ /* 0x000fe40000000f00 */
[----:B------:R-:W-:Y:S02]  /*1250*/  MOV R18, 0x1 ;  /* 0x0000000100127802 */ /* 0x000fe40000000f00 */
[----:B------:R-:W-:Y:S02]  /*1260*/  @!P0 LOP3.LUT R30, R3, 0x7ff00000, RZ, 0xc0, !PT ;  /* 0x7ff00000031e8812 */ /* 0x000fe400078ec0ff */
[----:B------:R-:W-:-:S02]  /*1270*/  @!P3 DFMA R14, R14, 2, -R20 ;  /* 0x400000000e0eb82b */ /* 0x000fc40000000814 */
[----:B0-----:R-:W-:-:S08]  /*1280*/  DFMA R20, R18, -R2, 1 ;  /* 0x3ff000001214742b */ /* 0x001fd00000000802 */
[----:B------:R-:W-:-:S08]  /*1290*/  DFMA R20, R20, R20, R20 ;  /* 0x000000141414722b */ /* 0x000fd00000000014 */
[----:B------:R-:W-:-:S08]  /*12a0*/  DFMA R18, R18, R20, R18 ;  /* 0x000000141212722b */ /* 0x000fd00000000012 */
[----:B------:R-:W-:-:S08]  /*12b0*/  DFMA R20, R18, -R2, 1 ;  /* 0x3ff000001214742b */ /* 0x000fd00000000802 */
[----:B------:R-:W-:-:S08]  /*12c0*/  DFMA R18, R18, R20, R18 ;  /* 0x000000141212722b */ /* 0x000fd00000000012 */
[----:B------:R-:W-:-:S08]  /*12d0*/  DMUL R20, R18, R14 ;  /* 0x0000000e12147228 */ /* 0x000fd00000000000 */
[----:B------:R-:W-:-:S08]  /*12e0*/  DFMA R22, R20, -R2, R14 ;  /* 0x800000021416722b */ /* 0x000fd0000000000e */
[----:B------:R-:W-:Y:S01]  /*12f0*/  DFMA R22, R18, R22, R20 ;  /* 0x000000161216722b */ /* 0x000fe20000000014 */
[----:B------:R-:W-:Y:S02]  /*1300*/  MOV R21, R27 ;  /* 0x0000001b00157202 */ /* 0x000fe40000000f00 */
[----:B------:R-:W-:-:S04]  /*1310*/  @!P3 LOP3.LUT R21, R15, 0x7ff00000, RZ, 0xc0, !PT ;  /* 0x7ff000000f15b812 */ /* 0x000fc800078ec0ff */
[----:B------:R-:W-:-:S04]  /*1320*/  IADD3 R18, PT, PT, R21, -0x1, RZ ;  /* 0xffffffff15127810 */ /* 0x000fc80007ffe0ff */
[----:B------:R-:W-:Y:S02]  /*1330*/  ISETP.GT.U32.AND P0, PT, R18, 0x7feffffe, PT ;  /* 0x7feffffe1200780c */ /* 0x000fe40003f04070 */
[----:B------:R-:W-:-:S04]  /*1340*/  IADD3 R18, PT, PT, R30, -0x1, RZ ;  /* 0xffffffff1e127810 */ /* 0x000fc80007ffe0ff */
[----:B------:R-:W-:-:S13]  /*1350*/  ISETP.GT.U32.OR P0, PT, R18, 0x7feffffe, P0 ;  /* 0x7feffffe1200780c */ /* 0x000fda0000704470 */
[----:B------:R-:W-:Y:S05]  /*1360*/  @P0 BRA `(.L_x_12) ;  /* 0x00000000006c0947 */ /* 0x000fea0003800000 */
[----:B------:R-:W-:-:S04]  /*1370*/  LOP3.LUT R18, R17, 0x7ff00000, RZ, 0xc0, !PT ;  /* 0x7ff0000011127812 */ /* 0x000fc800078ec0ff */
[CC--:B------:R-:W-:Y:S02]  /*1380*/  VIADDMNMX R12, R27.reuse, -R18.reuse, 0xb9600000, !PT ;  /* 0xb96000001b0c7446 */ /* 0x0c0fe40007800912 */
[----:B------:R-:W-:Y:S02]  /*1390*/  ISETP.GE.U32.AND P0, PT, R27, R18, PT ;  /* 0x000000121b00720c */ /* 0x000fe40003f06070 */
[----:B------:R-:W-:Y:S02]  /*13a0*/  VIMNMX R12, PT, PT, R12, 0x46a00000, PT ;  /* 0x46a000000c0c7848 */ /* 0x000fe40003fe0100 */
[----:B------:R-:W-:-:S04]  /*13b0*/  SEL R29, R29, 0x63400000, !P0 ;  /* 0x634000001d1d7807 */ /* 0x000fc80004000000 */
[----:B------:R-:W-:Y:S02]  /*13c0*/  IADD3 R20, PT, PT, -R29, R12, RZ ;  /* 0x0000000c1d147210 */ /* 0x000fe40007ffe1ff */
[----:B------:R-:W-:Y:S02]  /*13d0*/  MOV R12, RZ ;  /* 0x000000ff000c7202 */ /* 0x000fe40000000f00 */
[----:B------:R-:W-:-:S06]  /*13e0*/  IADD3 R13, PT, PT, R20, 0x7fe00000, RZ ;  /* 0x7fe00000140d7810 */ /* 0x000fcc0007ffe0ff */
[----:B------:R-:W-:-:S10]  /*13f0*/  DMUL R18, R22, R12 ;  /* 0x0000000c16127228 */ /* 0x000fd40000000000 */
[----:B------:R-:W-:-:S13]  /*1400*/  FSETP.GTU.AND P0, PT, |R19|, 1.469367938527859385e-39, PT ;  /* 0x001000001300780b */ /* 0x000fda0003f0c200 */
[----:B------:R-:W-:Y:S05]  /*1410*/  @P0 BRA `(.L_x_13) ;  /* 0x0000000000940947 */ /* 0x000fea0003800000 */
[----:B------:R-:W-:Y:S01]  /*1420*/  DFMA R2, R22, -R2, R14 ;  /* 0x800000021602722b */ /* 0x000fe2000000000e */
[----:B------:R-:W-:-:S09]  /*1430*/  MOV R12, RZ ;  /* 0x000000ff000c7202 */ /* 0x000fd20000000f00 */
[C---:B------:R-:W-:Y:S02]  /*1440*/  FSETP.NEU.AND P0, PT, R3.reuse, RZ, PT ;  /* 0x000000ff0300720b */ /* 0x040fe40003f0d000 */
[----:B------:R-:W-:-:S04]  /*1450*/  LOP3.LUT R17, R3, 0x80000000, R17, 0x48, !PT ;  /* 0x8000000003117812 */ /* 0x000fc800078e4811 */
[----:B------:R-:W-:-:S07]  /*1460*/  LOP3.LUT R13, R17, R13, RZ, 0xfc, !PT ;  /* 0x0000000d110d7212 */ /* 0x000fce00078efcff */
[----:B------:R-:W-:Y:S05]  /*1470*/  @!P0 BRA `(.L_x_13) ;  /* 0x00000000007c8947 */ /* 0x000fea0003800000 */
[----:B------:R-:W-:Y:S01]  /*1480*/  IMAD.MOV R3, RZ, RZ, -R20 ;  /* 0x000000ffff037224 */ /* 0x000fe200078e0a14 */
[----:B------:R-:W-:Y:S01]  /*1490*/  MOV R2, RZ ;  /* 0x000000ff00027202 */ /* 0x000fe20000000f00 */
[----:B------:R-:W-:-:S05]  /*14a0*/  DMUL.RP R12, R22, R12 ;  /* 0x0000000c160c7228 */ /* 0x000fca0000008000 */
[----:B------:R-:W-:-:S05]  /*14b0*/  DFMA R2, R18, -R2, R22 ;  /* 0x800000021202722b */ /* 0x000fca0000000016 */
[----:B------:R-:W-:Y:S02]  /*14c0*/  LOP3.LUT R17, R13, R17, RZ, 0x3c, !PT ;  /* 0x000000110d117212 */ /* 0x000fe400078e3cff */
[----:B------:R-:W-:-:S04]  /*14d0*/  IADD3 R2, PT, PT, -R20, -0x43300000, RZ ;  /* 0xbcd0000014027810 */ /* 0x000fc80007ffe1ff */
[----:B------:R-:W-:-:S04]  /*14e0*/  FSETP.NEU.AND P0, PT, |R3|, R2, PT ;  /* 0x000000020300720b */ /* 0x000fc80003f0d200 */
[----:B------:R-:W-:Y:S02]  /*14f0*/  FSEL R18, R12, R18, !P0 ;  /* 0x000000120c127208 */ /* 0x000fe40004000000 */
[----:B------:R-:W-:Y:S01]  /*1500*/  FSEL R19, R17, R19, !P0 ;  /* 0x0000001311137208 */ /* 0x000fe20004000000 */
[----:B------:R-:W-:Y:S06]  /*1510*/  BRA `(.L_x_13) ;  /* 0x0000000000547947 */ /* 0x000fec0003800000 */
.L_x_12:
[----:B------:R-:W-:-:S14]  /*1520*/  DSETP.NAN.AND P0, PT, R12, R12, PT ;  /* 0x0000000c0c00722a */ /* 0x000fdc0003f08000 */
[----:B------:R-:W-:Y:S05]  /*1530*/  @P0 BRA `(.L_x_14) ;  /* 0x0000000000440947 */ /* 0x000fea0003800000 */
[----:B------:R-:W-:-:S14]  /*1540*/  DSETP.NAN.AND P0, PT, R16, R16, PT ;  /* 0x000000101000722a */ /* 0x000fdc0003f08000 */
[----:B------:R-:W-:Y:S05]  /*1550*/  @P0 BRA `(.L_x_15) ;  /* 0x0000000000300947 */ /* 0x000fea0003800000 */
[----:B------:R-:W-:Y:S02]  /*1560*/  ISETP.NE.AND P0, PT, R21, R30, PT ;  /* 0x0000001e1500720c */ /* 0x000fe40003f05270 */
[----:B------:R-:W-:Y:S02]  /*1570*/  MOV R18, 0x0 ;  /* 0x0000000000127802 */ /* 0x000fe40000000f00 */
[----:B------:R-:W-:-:S09]  /*1580*/  MOV R19, 0xfff80000 ;  /* 0xfff8000000137802 */ /* 0x000fd20000000f00 */
[----:B------:R-:W-:Y:S05]  /*1590*/  @!P0 BRA `(.L_x_13) ;  /* 0x0000000000348947 */ /* 0x000fea0003800000 */
[----:B------:R-:W-:Y:S02]  /*15a0*/  ISETP.NE.AND P0, PT, R21, 0x7ff00000, PT ;  /* 0x7ff000001500780c */ /* 0x000fe40003f05270 */
[----:B------:R-:W-:Y:S02]  /*15b0*/  LOP3.LUT R19, R13, 0x80000000, R17, 0x48, !PT ;  /* 0x800000000d137812 */ /* 0x000fe400078e4811 */
[----:B------:R-:W-:-:S13]  /*15c0*/  ISETP.EQ.OR P0, PT, R30, RZ, !P0 ;  /* 0x000000ff1e00720c */ /* 0x000fda0004702670 */
[----:B------:R-:W-:Y:S02]  /*15d0*/  @P0 LOP3.LUT R2, R19, 0x7ff00000, RZ, 0xfc, !PT ;  /* 0x7ff0000013020812 */ /* 0x000fe400078efcff */
[----:B------:R-:W-:Y:S02]  /*15e0*/  @!P0 MOV R18, RZ ;  /* 0x000000ff00128202 */ /* 0x000fe40000000f00 */
[----:B------:R-:W-:Y:S02]  /*15f0*/  @P0 MOV R18, RZ ;  /* 0x000000ff00120202 */ /* 0x000fe40000000f00 */
[----:B------:R-:W-:Y:S01]  /*1600*/  @P0 MOV R19, R2 ;  /* 0x0000000200130202 */ /* 0x000fe20000000f00 */
[----:B------:R-:W-:Y:S06]  /*1610*/  BRA `(.L_x_13) ;  /* 0x0000000000147947 */ /* 0x000fec0003800000 */
.L_x_15:
[----:B------:R-:W-:Y:S02]  /*1620*/  LOP3.LUT R19, R17, 0x80000, RZ, 0xfc, !PT ;  /* 0x0008000011137812 */ /* 0x000fe400078efcff */
[----:B------:R-:W-:Y:S01]  /*1630*/  MOV R18, R16 ;  /* 0x0000001000127202 */ /* 0x000fe20000000f00 */
[----:B------:R-:W-:Y:S06]  /*1640*/  BRA `(.L_x_13) ;  /* 0x0000000000087947 */ /* 0x000fec0003800000 */
.L_x_14:
[----:B------:R-:W-:Y:S02]  /*1650*/  LOP3.LUT R19, R13, 0x80000, RZ, 0xfc, !PT ;  /* 0x000800000d137812 */ /* 0x000fe400078efcff */
[----:B------:R-:W-:-:S07]  /*1660*/  MOV R18, R12 ;  /* 0x0000000c00127202 */ /* 0x000fce0000000f00 */
.L_x_13:
[----:B------:R-:W-:Y:S05]  /*1670*/  BSYNC.RECONVERGENT B1 ;  /* 0x0000000000017941 */ /* 0x000fea0003800200 */
.L_x_11:
[----:B------:R-:W-:Y:S01]  /*1680*/  HFMA2 R29, -RZ, RZ, 0, 0 ;  /* 0x00000000ff1d7431 */ /* 0x000fe200000001ff */
[----:B------:R-:W-:Y:S02]  /*1690*/  MOV R2, R18 ;  /* 0x0000001200027202 */ /* 0x000fe40000000f00 */
[----:B------:R-:W-:Y:S01]  /*16a0*/  MOV R3, R19 ;  /* 0x0000001300037202 */ /* 0x000fe20000000f00 */
[----:B------:R-:W-:Y:S06]  /*16b0*/  RET.REL.NODEC R28 `(_Z20euler_integration_vxPfS_S_iiif) ;  /* 0xffffffe81c507950 */ /* 0x000fec0003c3ffff */
.L_x_16:
        /* <DEDUP_REMOVED lines=12> */
.L_x_19:


//--------------------- .text._Z16set_initial_condPfS_S_S_S_S_S_S_i --------------------------
	.section	.text._Z16set_initial_condPfS_S_S_S_S_S_S_i,"ax",@progbits
	.align	128
        .global         _Z16set_initial_condPfS_S_S_S_S_S_S_i
        .type           _Z16set_initial_condPfS_S_S_S_S_S_S_i,@function
        .size           _Z16set_initial_condPfS_S_S_S_S_S_S_i,(.L_x_22 - _Z16set_initial_condPfS_S_S_S_S_S_S_i)
        .other          _Z16set_initial_condPfS_S_S_S_S_S_S_i,@"STO_CUDA_ENTRY STV_DEFAULT"
_Z16set_initial_condPfS_S_S_S_S_S_S_i:
.text._Z16set_initial_condPfS_S_S_S_S_S_S_i:
        /* <DEDUP_REMOVED lines=8> */
[----:B------:R-:W0:Y:S01]  /*0080*/  LDC.64 R2, c[0x0][0x380] ;  /* 0x0000e000ff027b82 */ /* 0x000e220000000a00 */
[----:B------:R-:W1:Y:S01]  /*0090*/  LDCU UR4, c[0x0][0x370] ;  /* 0x00006e00ff0477ac */ /* 0x000e620008000800 */
[----:B------:R-:W2:Y:S06]  /*00a0*/  LDCU.64 UR6, c[0x0][0x358] ;  /* 0x00006b00ff0677ac */ /* 0x000eac0008000a00 */
[----:B------:R-:W3:Y:S08]  /*00b0*/  LDC.64 R4, c[0x0][0x388] ;  /* 0x0000e200ff047b82 */ /* 0x000ef00000000a00 */
[----:B------:R-:W4:Y:S01]  /*00c0*/  LDC.64 R6, c[0x0][0x3a0] ;  /* 0x0000e800ff067b82 */ /* 0x000f220000000a00 */
[----:B-1----:R-:W-:-:S07]  /*00d0*/  IMAD R0, R0, UR4, RZ ;  /* 0x0000000400007c24 */ /* 0x002fce000f8e02ff */
[----:B------:R-:W1:Y:S08]  /*00e0*/  LDC.64 R8, c[0x0][0x3a8] ;  /* 0x0000ea00ff087b82 */ /* 0x000e700000000a00 */
[----:B------:R-:W0:Y:S08]  /*00f0*/  LDC.64 R10, c[0x0][0x390] ;  /* 0x0000e400ff0a7b82 */ /* 0x000e300000000a00 */
[----:B------:R-:W0:Y:S08]  /*0100*/  LDC.64 R12, c[0x0][0x398] ;  /* 0x0000e600ff0c7b82 */ /* 0x000e300000000a00 */
[----:B------:R-:W0:Y:S08]  /*0110*/  LDC.64 R14, c[0x0][0x3b0] ;  /* 0x0000ec00ff0e7b82 */ /* 0x000e300000000a00 */
[----:B--23--:R-:W0:Y:S02]  /*0120*/  LDC.64 R16, c[0x0][0x3b8] ;  /* 0x0000ee00ff107b82 */ /* 0x00ce240000000a00 */
.L_x_17:
[----:B0-----:R-:W-:-:S05]  /*0130*/  IMAD.WIDE R20, R19, 0x4, R2 ;  /* 0x0000000413147825 */ /* 0x001fca00078e0202 */
[----:B--2---:R-:W2:Y:S01]  /*0140*/  LDG.E R18, desc[UR6][R20.64] ;  /* 0x0000000614127981 */ /* 0x004ea2000c1e1900 */
[----:B----4-:R-:W-:-:S04]  /*0150*/  IMAD.WIDE R22, R19, 0x4, R6 ;  /* 0x0000000413167825 */ /* 0x010fc800078e0206 */
[C---:B------:R-:W-:Y:S01]  /*0160*/  IMAD.WIDE R24, R19.reuse, 0x4, R4 ;  /* 0x0000000413187825 */ /* 0x040fe200078e0204 */
[----:B--2---:R-:W-:Y:S05]  /*0170*/  STG.E desc[UR6][R22.64], R18 ;  /* 0x0000001216007986 */ /* 0x004fea000c101906 */
[----:B------:R-:W2:Y:S01]  /*0180*/  LDG.E R25, desc[UR6][R24.64] ;  /* 0x0000000618197981 */ /* 0x000ea2000c1e1900 */
[----:B-1----:R-:W-:-:S04]  /*0190*/  IMAD.WIDE R26, R19, 0x4, R8 ;  /* 0x00000004131a7825 */ /* 0x002fc800078e0208 */
[C---:B------:R-:W-:Y:S01]  /*01a0*/  IMAD.WIDE R28, R19.reuse, 0x4, R10 ;  /* 0x00000004131c7825 */ /* 0x040fe200078e020a */
[----:B--2---:R0:W-:Y:S05]  /*01b0*/  STG.E desc[UR6][R26.64], R25 ;  /* 0x000000191a007986 */ /* 0x0041ea000c101906 */
[----:B------:R-:W2:Y:S01]  /*01c0*/  LDG.E R29, desc[UR6][R28.64] ;  /* 0x000000061c1d7981 */ /* 0x000ea2000c1e1900 */
[----:B------:R-:W-:-:S04]  /*01d0*/  IMAD.WIDE R20, R19, 0x4, R14 ;  /* 0x0000000413147825 */ /* 0x000fc800078e020e */
[C---:B0-----:R-:W-:Y:S01]  /*01e0*/  IMAD.WIDE R24, R19.reuse, 0x4, R12 ;  /* 0x0000000413187825 */ /* 0x041fe200078e020c */
[----:B--2---:R0:W-:Y:S05]  /*01f0*/  STG.E desc[UR6][R20.64], R29 ;  /* 0x0000001d14007986 */ /* 0x0041ea000c101906 */
[----:B------:R-:W2:Y:S01]  /*0200*/  LDG.E R24, desc[UR6][R24.64] ;  /* 0x0000000618187981 */ /* 0x000ea2000c1e1900 */
[----:B0-----:R-:W-:Y:S01]  /*0210*/  IMAD.WIDE R28, R19, 0x4, R16 ;  /* 0x00000004131c7825 */ /* 0x001fe200078e0210 */
[----:B------:R-:W-:-:S04]  /*0220*/  IADD3 R19, PT, PT, R0, R19, RZ ;  /* 0x0000001300137210 */ /* 0x000fc80007ffe0ff */
[----:B------:R-:W-:Y:S01]  /*0230*/  ISETP.GE.AND P0, PT, R19, UR5, PT ;  /* 0x0000000513007c0c */ /* 0x000fe2000bf06270 */
[----:B--2---:R2:W-:-:S12]  /*0240*/  STG.E desc[UR6][R28.64], R24 ;  /* 0x000000181c007986 */ /* 0x0045d8000c101906 */
[----:B------:R-:W-:Y:S05]  /*0250*/  @!P0 BRA `(.L_x_17) ;  /* 0xfffffffc00b48947 */ /* 0x000fea000383ffff */
[----:B------:R-:W-:Y:S05]  /*0260*/  EXIT ;  /* 0x000000000000794d */ /* 0x000fea0003800000 */
.L_x_18:
        /* <DEDUP_REMOVED lines=9> */
.L_x_22:


//--------------------- .nv.shared.reserved.0     --------------------------
	.section	.nv.shared.reserved.0,"aw",@nobits
	.weak		__nv_reservedSMEM_offset_0_alias
	.size		__nv_reservedSMEM_offset_0_alias, 0, 64
	.other		__nv_reservedSMEM_offset_0_alias,@"STO_CUDA_RESERVED_SHARED STV_DEFAULT"
__nv_reservedSMEM_offset_0_alias:
	.zero		0
	.zero		64


//--------------------- .nv.constant0._Z19euler_integration_xPfS_iiif --------------------------
	.section	.nv.constant0._Z19euler_integration_xPfS_iiif,"a",@progbits
	.sectionflags	@""
	.align	4
.nv.constant0._Z19euler_integration_xPfS_iiif:
	.zero		928


//--------------------- .nv.constant0._Z20euler_integration_vxPfS_S_iiif --------------------------
	.section	.nv.constant0._Z20euler_integration_vxPfS_S_iiif,"a",@progbits
	.sectionflags	@""
	.align	4
.nv.constant0._Z20euler_integration_vxPfS_S_iiif:
	.zero		936


//--------------------- .nv.constant0._Z16set_initial_condPfS_S_S_S_S_S_S_i --------------------------
	.section	.nv.constant0._Z16set_initial_condPfS_S_S_S_S_S_S_i,"a",@progbits
	.sectionflags	@""
	.align	4
.nv.constant0._Z16set_initial_condPfS_S_S_S_S_S_S_i:
	.zero		964


//--------------------- SYMBOLS --------------------------

	.type		.nv.reservedSmem.offset0,@object
	.size		.nv.reservedSmem.offset0,0x4
